def matmul_kernel(
    a_ptr,
    b_ptr,
    c_ptr,
    M,
    N,
    K,
    stride_am,
    stride_ak,
    stride_bk,
    stride_bn,
    stride_cm,
    stride_cn,
    BLOCK_M: tl.constexpr,
    BLOCK_N: tl.constexpr,
    BLOCK_K: tl.constexpr,
    GROUP_M: tl.constexpr,
):
    pid = tl.program_id(axis=0)
    num_pid_m = tl.cdiv(M, BLOCK_M)
    num_pid_n = tl.cdiv(N, BLOCK_N)
    num_pid_in_group = GROUP_M * num_pid_n
    group_id = pid // num_pid_in_group
    first_pid_m = group_id * GROUP_M
    group_size_m = min(num_pid_m - first_pid_m, GROUP_M)
    pid_m = first_pid_m + ((pid % num_pid_in_group) % group_size_m)
    pid_n = (pid % num_pid_in_group) // group_size_m

    offs_am = (pid_m * BLOCK_M + tl.arange(0, BLOCK_M)) % M
    offs_bn = (pid_n * BLOCK_N + tl.arange(0, BLOCK_N)) % N
    offs_k = tl.arange(0, BLOCK_K)
    a_ptrs = a_ptr + offs_am[:, None] * stride_am + offs_k[None, :] * stride_ak
    b_ptrs = b_ptr + offs_k[:, None] * stride_bk + offs_bn[None, :] * stride_bn

    acc = tl.zeros((BLOCK_M, BLOCK_N), dtype=tl.float32)
    for kk in range(0, tl.cdiv(K, BLOCK_K)):
        a = tl.load(a_ptrs, mask=offs_k[None, :] < K - kk * BLOCK_K, other=0.0)
        b = tl.load(b_ptrs, mask=offs_k[:, None] < K - kk * BLOCK_K, other=0.0)
        acc = tl.dot(a, b, acc)
        a_ptrs += BLOCK_K * stride_ak
        b_ptrs += BLOCK_K * stride_bk

    c = acc.to(c_ptr.dtype.element_ty)
    offs_cm = pid_m * BLOCK_M + tl.arange(0, BLOCK_M)
    offs_cn = pid_n * BLOCK_N + tl.arange(0, BLOCK_N)
    c_ptrs = c_ptr + offs_cm[:, None] * stride_cm + offs_cn[None, :] * stride_cn
    mask = (offs_cm[:, None] < M) & (offs_cn[None, :] < N)
    tl.store(c_ptrs, c, mask=mask)

# config = {"BLOCK_K": 32, "BLOCK_M": 512, "BLOCK_N": 16, "GROUP_M": 8, "arch": "sm_100", "dtype": "fp8e4m3", "num_ctas": 1, "num_stages": 2, "num_warps": 8}
# arch = sm_100


// ===== COMPILED SASS (sm_100a) =====

	.target	sm_100a

	.elftype	@"ET_EXEC"


//--------------------- .note.nv.tkinfo           --------------------------
	.section	.note.nv.tkinfo,"",@"SHT_NOTE"
	.sectionflags	@"SHF_NOTE_NV_TKINFO"
	.tkinfo
        /*0018*/ 	.word	0x00000081
        /*0030*/ 	.string	""
        /*0030*/ 	.string	"ptxas-blackwell"
        /*0030*/ 	.string	"Cuda compilation tools, release 12.9, V12.9.86"
        /*0030*/ 	.string	"Build cuda_12.9.r12.9/compiler.36037853_0"
        /*0030*/ 	.string	"-v  -suppress-debug-info  -lineinfo  -arch sm_100a "



//--------------------- .note.nv.cuver            --------------------------
	.section	.note.nv.cuver,"",@"SHT_NOTE"
	.sectionflags	@"SHF_NOTE_NV_CUVER"
        /*0018*/ 	.short	0x0001
        /*001a*/ 	.short	0x0064
        /*001c*/ 	.short	0x0001
        /*001e*/ 	.short	0x0000
        /*0020*/ 	.short	0x0001
        /*0022*/ 	.short	0x0000


//--------------------- .nv.info                  --------------------------
	.section	.nv.info,"",@"SHT_CUDA_INFO"
	.align	4


	//----- nvinfo : EIATTR_REGCOUNT
	.align		4
        /*0000*/ 	.byte	0x04, 0x2f
        /*0002*/ 	.short	(.L_4 - .L_3)
	.align		4
.L_3:
        /*0004*/ 	.word	index@(matmul_kernel)
        /*0008*/ 	.word	0x000000e4


	//----- nvinfo : EIATTR_FRAME_SIZE
	.align		4
.L_4:
        /*000c*/ 	.byte	0x04, 0x11
        /*000e*/ 	.short	(.L_6 - .L_5)
	.align		4
.L_5:
        /*0010*/ 	.word	index@($__internal_2_$__cuda_sm10x_tcgen05_guardrail_trap_unallocated_columns_being_dealloced)
        /*0014*/ 	.word	0x00000000


	//----- nvinfo : EIATTR_FRAME_SIZE
	.align		4
.L_6:
        /*0018*/ 	.byte	0x04, 0x11
        /*001a*/ 	.short	(.L_8 - .L_7)
	.align		4
.L_7:
        /*001c*/ 	.word	index@($__internal_1_$__cuda_sm10x_tcgen05_guardrail_trap_phase_invalid_during_alloc)
        /*0020*/ 	.word	0x00000000


	//----- nvinfo : EIATTR_FRAME_SIZE
	.align		4
.L_8:
        /*0024*/ 	.byte	0x04, 0x11
        /*0026*/ 	.short	(.L_10 - .L_9)
	.align		4
.L_9:
        /*0028*/ 	.word	index@($__internal_0_$__cuda_sm10x_tcgen05_guardrail_trap_col_being_dealloced_not_returned_by_alloc)
        /*002c*/ 	.word	0x00000000


	//----- nvinfo : EIATTR_FRAME_SIZE
	.align		4
.L_10:
        /*0030*/ 	.byte	0x04, 0x11
        /*0032*/ 	.short	(.L_12 - .L_11)
	.align		4
.L_11:
        /*0034*/ 	.word	index@(matmul_kernel)
        /*0038*/ 	.word	0x00000000


	//----- nvinfo : EIATTR_MIN_STACK_SIZE
	.align		4
.L_12:
        /*003c*/ 	.byte	0x04, 0x12
        /*003e*/ 	.short	(.L_14 - .L_13)
	.align		4
.L_13:
        /*0040*/ 	.word	index@(matmul_kernel)
        /*0044*/ 	.word	0x00000000
.L_14:


//--------------------- .nv.info.matmul_kernel    --------------------------
	.section	.nv.info.matmul_kernel,"",@"SHT_CUDA_INFO"
	.sectionflags	@""
	.align	4


	//----- nvinfo : EIATTR_CUDA_API_VERSION
	.align		4
        /*0000*/ 	.byte	0x04, 0x37
        /*0002*/ 	.short	(.L_16 - .L_15)
.L_15:
        /*0004*/ 	.word	0x00000081


	//----- nvinfo : EIATTR_KPARAM_INFO
	.align		4
.L_16:
        /*0008*/ 	.byte	0x04, 0x17
        /*000a*/ 	.short	(.L_18 - .L_17)
.L_17:
        /*000c*/ 	.word	0x00000000
        /*0010*/ 	.short	0x000d
        /*0012*/ 	.short	0x0048
        /*0014*/ 	.byte	0x00, 0xf4, 0x21, 0x00


	//----- nvinfo : EIATTR_KPARAM_INFO
	.align		4
.L_18:
        /*0018*/ 	.byte	0x04, 0x17
        /*001a*/ 	.short	(.L_20 - .L_19)
.L_19:
        /*001c*/ 	.word	0x00000000
        /*0020*/ 	.short	0x000c
        /*0022*/ 	.short	0x0040
        /*0024*/ 	.byte	0x00, 0xf4, 0x21, 0x00


	//----- nvinfo : EIATTR_KPARAM_INFO
	.align		4
.L_20:
        /*0028*/ 	.byte	0x04, 0x17
        /*002a*/ 	.short	(.L_22 - .L_21)
.L_21:
        /*002c*/ 	.word	0x00000000
        /*0030*/ 	.short	0x000b
        /*0032*/ 	.short	0x0038
        /*0034*/ 	.byte	0x00, 0xf0, 0x11, 0x00


	//----- nvinfo : EIATTR_KPARAM_INFO
	.align		4
.L_22:
        /*0038*/ 	.byte	0x04, 0x17
        /*003a*/ 	.short	(.L_24 - .L_23)
.L_23:
        /*003c*/ 	.word	0x00000000
        /*0040*/ 	.short	0x000a
        /*0042*/ 	.short	0x0034
        /*0044*/ 	.byte	0x00, 0xf0, 0x11, 0x00


	//----- nvinfo : EIATTR_KPARAM_INFO
	.align		4
.L_24:
        /*0048*/ 	.byte	0x04, 0x17
        /*004a*/ 	.short	(.L_26 - .L_25)
.L_25:
        /*004c*/ 	.word	0x00000000
        /*0050*/ 	.short	0x0009
        /*0052*/ 	.short	0x0030
        /*0054*/ 	.byte	0x00, 0xf0, 0x11, 0x00


	//----- nvinfo : EIATTR_KPARAM_INFO
	.align		4
.L_26:
        /*0058*/ 	.byte	0x04, 0x17
        /*005a*/ 	.short	(.L_28 - .L_27)
.L_27:
        /*005c*/ 	.word	0x00000000
        /*0060*/ 	.short	0x0008
        /*0062*/ 	.short	0x002c
        /*0064*/ 	.byte	0x00, 0xf0, 0x11, 0x00


	//----- nvinfo : EIATTR_KPARAM_INFO
	.align		4
.L_28:
        /*0068*/ 	.byte	0x04, 0x17
        /*006a*/ 	.short	(.L_30 - .L_29)
.L_29:
        /*006c*/ 	.word	0x00000000
        /*0070*/ 	.short	0x0007
        /*0072*/ 	.short	0x0028
        /*0074*/ 	.byte	0x00, 0xf0, 0x11, 0x00


	//----- nvinfo : EIATTR_KPARAM_INFO
	.align		4
.L_30:
        /*0078*/ 	.byte	0x04, 0x17
        /*007a*/ 	.short	(.L_32 - .L_31)
.L_31:
        /*007c*/ 	.word	0x00000000
        /*0080*/ 	.short	0x0006
        /*0082*/ 	.short	0x0024
        /*0084*/ 	.byte	0x00, 0xf0, 0x11, 0x00


	//----- nvinfo : EIATTR_KPARAM_INFO
	.align		4
.L_32:
        /*0088*/ 	.byte	0x04, 0x17
        /*008a*/ 	.short	(.L_34 - .L_33)
.L_33:
        /*008c*/ 	.word	0x00000000
        /*0090*/ 	.short	0x0005
        /*0092*/ 	.short	0x0020
        /*0094*/ 	.byte	0x00, 0xf0, 0x11, 0x00


	//----- nvinfo : EIATTR_KPARAM_INFO
	.align		4
.L_34:
        /*0098*/ 	.byte	0x04, 0x17
        /*009a*/ 	.short	(.L_36 - .L_35)
.L_35:
        /*009c*/ 	.word	0x00000000
        /*00a0*/ 	.short	0x0004
        /*00a2*/ 	.short	0x001c
        /*00a4*/ 	.byte	0x00, 0xf0, 0x11, 0x00


	//----- nvinfo : EIATTR_KPARAM_INFO
	.align		4
.L_36:
        /*00a8*/ 	.byte	0x04, 0x17
        /*00aa*/ 	.short	(.L_38 - .L_37)
.L_37:
        /*00ac*/ 	.word	0x00000000
        /*00b0*/ 	.short	0x0003
        /*00b2*/ 	.short	0x0018
        /*00b4*/ 	.byte	0x00, 0xf0, 0x11, 0x00


	//----- nvinfo : EIATTR_KPARAM_INFO
	.align		4
.L_38:
        /*00b8*/ 	.byte	0x04, 0x17
        /*00ba*/ 	.short	(.L_40 - .L_39)
.L_39:
        /*00bc*/ 	.word	0x00000000
        /*00c0*/ 	.short	0x0002
        /*00c2*/ 	.short	0x0010
        /*00c4*/ 	.byte	0x00, 0xf4, 0x21, 0x00


	//----- nvinfo : EIATTR_KPARAM_INFO
	.align		4
.L_40:
        /*00c8*/ 	.byte	0x04, 0x17
        /*00ca*/ 	.short	(.L_42 - .L_41)
.L_41:
        /*00cc*/ 	.word	0x00000000
        /*00d0*/ 	.short	0x0001
        /*00d2*/ 	.short	0x0008
        /*00d4*/ 	.byte	0x00, 0xf4, 0x21, 0x00


	//----- nvinfo : EIATTR_KPARAM_INFO
	.align		4
.L_42:
        /*00d8*/ 	.byte	0x04, 0x17
        /*00da*/ 	.short	(.L_44 - .L_43)
.L_43:
        /*00dc*/ 	.word	0x00000000
        /*00e0*/ 	.short	0x0000
        /*00e2*/ 	.short	0x0000
        /*00e4*/ 	.byte	0x00, 0xf4, 0x21, 0x00


	//----- nvinfo : EIATTR_AT_ENTRY_FRAGMENTS
	.align		4
.L_44:
        /*00e8*/ 	.byte	0x04, 0x4f
        /*00ea*/ 	.short	(.L_46 - .L_45)


	//   ....[0]....
.L_45:
        /*00ec*/ 	.word	0x00000004


	//----- nvinfo : EIATTR_RESERVED_SMEM_USED
	.align		4
.L_46:
        /*00f0*/ 	.byte	0x01, 0x41
	.zero		2


	//----- nvinfo : EIATTR_SPARSE_MMA_MASK
	.align		4
        /*00f4*/ 	.byte	0x03, 0x50
        /*00f6*/ 	.short	0x0000


	//----- nvinfo : EIATTR_TCGEN05_1CTA_USED
	.align		4
        /*00f8*/ 	.byte	0x01, 0x51
	.zero		2


	//----- nvinfo : EIATTR_MAXREG_COUNT
	.align		4
        /*00fc*/ 	.byte	0x03, 0x1b
        /*00fe*/ 	.short	0x00ff


	//----- nvinfo : EIATTR_NUM_BARRIERS
	.align		4
        /*0100*/ 	.byte	0x02, 0x4c
        /*0102*/ 	.byte	0x01
	.zero		1


	//----- nvinfo : EIATTR_INT_WARP_WIDE_INSTR_OFFSETS
	.align		4
        /*0104*/ 	.byte	0x04, 0x31
        /*0106*/ 	.short	(.L_48 - .L_47)


	//   ....[0]....
.L_47:
        /*0108*/ 	.word	0x000012c0


	//   ....[1]....
        /*010c*/ 	.word	0x00001380


	//   ....[2]....
        /*0110*/ 	.word	0x00003240


	//   ....[3]....
        /*0114*/ 	.word	0x00006860


	//   ....[4]....
        /*0118*/ 	.word	0x000068b0


	//----- nvinfo : EIATTR_COOP_GROUP_MASK_REGIDS
	.align		4
.L_48:
        /*011c*/ 	.byte	0x04, 0x29
        /*011e*/ 	.short	(.L_50 - .L_49)


	//   ....[0]....
.L_49:
        /*0120*/ 	.word	0xffffffff


	//   ....[1]....
        /*0124*/ 	.word	0xffffffff


	//   ....[2]....
        /*0128*/ 	.word	0xffffffff


	//   ....[3]....
        /*012c*/ 	.word	0xffffffff


	//----- nvinfo : EIATTR_COOP_GROUP_INSTR_OFFSETS
	.align		4
.L_50:
        /*0130*/ 	.byte	0x04, 0x28
        /*0132*/ 	.short	(.L_52 - .L_51)


	//   ....[0]....
.L_51:
        /*0134*/ 	.word	0x00000070


	//   ....[1]....
        /*0138*/ 	.word	0x00000330


	//   ....[2]....
        /*013c*/ 	.word	0x000066f0


	//   ....[3]....
        /*0140*/ 	.word	0x00006960


	//----- nvinfo : EIATTR_VRC_CTA_INIT_COUNT
	.align		4
.L_52:
        /*0144*/ 	.byte	0x02, 0x4a
        /*0146*/ 	.byte	0x80
	.zero		1


	//----- nvinfo : EIATTR_MBARRIER_INSTR_OFFSETS
	.align		4
        /*0148*/ 	.byte	0x04, 0x39
        /*014a*/ 	.short	(.L_54 - .L_53)


	//   ....[0]....
.L_53:
        /*014c*/ 	.word	0x00001410
        /*0150*/ 	.word	0x000000ff
        /*0154*/ 	.word	0x00000000
        /*0158*/ 	.short	0x0100
        /*015a*/ 	.byte	0x0a
	.zero		1


	//   ....[1]....
        /*015c*/ 	.word	0x00003280
        /*0160*/ 	.word	0x000000ff
        /*0164*/ 	.word	0x00008408
        /*0168*/ 	.short	0x0100
        /*016a*/ 	.byte	0x08
	.zero		1


	//   ....[2]....
        /*016c*/ 	.word	0x00003ed0
        /*0170*/ 	.word	0x000000ff
        /*0174*/ 	.word	0x00000000
        /*0178*/ 	.short	0x010a
        /*017a*/ 	.byte	0x0a
	.zero		1


	//   ....[3]....
        /*017c*/ 	.word	0x00005630
        /*0180*/ 	.word	0x000000ff
        /*0184*/ 	.word	0x00000000
        /*0188*/ 	.short	0x010a
        /*018a*/ 	.byte	0x0a
	.zero		1


	//   ....[4]....
        /*018c*/ 	.word	0x00005690
        /*0190*/ 	.word	0x000000ff
        /*0194*/ 	.word	0x00008400
        /*0198*/ 	.short	0x0108
        /*019a*/ 	.byte	0x08
	.zero		1


	//   ....[5]....
        /*019c*/ 	.word	0x00005700
        /*01a0*/ 	.word	0x000000ff
        /*01a4*/ 	.word	0x00008408
        /*01a8*/ 	.short	0x0108
        /*01aa*/ 	.byte	0x08
	.zero		1


	//   ....[6]....
        /*01ac*/ 	.word	0x00006980
        /*01b0*/ 	.word	0x000000ff
        /*01b4*/ 	.word	0x00000000
        /*01b8*/ 	.short	0x010a
        /*01ba*/ 	.byte	0x0a
	.zero		1


	//   ....[7]....
        /*01bc*/ 	.word	0x000069b0
        /*01c0*/ 	.word	0x000000ff
        /*01c4*/ 	.word	0x00000000
        /*01c8*/ 	.short	0x010a
        /*01ca*/ 	.byte	0x0a
	.zero		1


	//----- nvinfo : EIATTR_NUM_MBARRIERS
	.align		4
.L_54:
        /*01cc*/ 	.byte	0x03, 0x38
        /*01ce*/ 	.short	0x0002


	//----- nvinfo : EIATTR_EXIT_INSTR_OFFSETS
	.align		4
        /*01d0*/ 	.byte	0x04, 0x1c
        /*01d2*/ 	.short	(.L_56 - .L_55)


	//   ....[0]....
.L_55:
        /*01d4*/ 	.word	0x00006970


	//----- nvinfo : EIATTR_REQNTID
	.align		4
.L_56:
        /*01d8*/ 	.byte	0x04, 0x10
        /*01da*/ 	.short	(.L_58 - .L_57)
.L_57:
        /*01dc*/ 	.word	0x00000100
        /*01e0*/ 	.word	0x00000001
        /*01e4*/ 	.word	0x00000001


	//----- nvinfo : EIATTR_CRS_STACK_SIZE
	.align		4
.L_58:
        /*01e8*/ 	.byte	0x04, 0x1e
        /*01ea*/ 	.short	(.L_60 - .L_59)
.L_59:
        /*01ec*/ 	.word	0x00000000


	//----- nvinfo : EIATTR_CBANK_PARAM_SIZE
	.align		4
.L_60:
        /*01f0*/ 	.byte	0x03, 0x19
        /*01f2*/ 	.short	0x0050


	//----- nvinfo : EIATTR_PARAM_CBANK
	.align		4
        /*01f4*/ 	.byte	0x04, 0x0a
        /*01f6*/ 	.short	(.L_62 - .L_61)
	.align		4
.L_61:
        /*01f8*/ 	.word	index@(.nv.constant0.matmul_kernel)
        /*01fc*/ 	.short	0x0380
        /*01fe*/ 	.short	0x0050


	//----- nvinfo : EIATTR_SW_WAR
	.align		4
.L_62:
        /*0200*/ 	.byte	0x04, 0x36
        /*0202*/ 	.short	(.L_64 - .L_63)
.L_63:
        /*0204*/ 	.word	0x00000008
.L_64:


//--------------------- .nv.compat                --------------------------
	.section	.nv.compat,"",@"SHT_CUDA_COMPAT_INFO"
	.align	4
        /*0000*/ 	.byte	0x02, 0x02, 0x02, 0x00, 0x02, 0x05, 0x05, 0x00, 0x02, 0x03, 0x00, 0x00, 0x02, 0x06, 0x01, 0x00


//--------------------- .nv.callgraph             --------------------------
	.section	.nv.callgraph,"",@"SHT_CUDA_CALLGRAPH"
	.align	4
	.sectionentsize	8
	.align		4
        /*0000*/ 	.word	0x00000000
	.align		4
        /*0004*/ 	.word	0xffffffff
	.align		4
        /*0008*/ 	.word	0x00000000
	.align		4
        /*000c*/ 	.word	0xfffffffe
	.align		4
        /*0010*/ 	.word	0x00000000
	.align		4
        /*0014*/ 	.word	0xfffffffd
	.align		4
        /*0018*/ 	.word	0x00000000
	.align		4
        /*001c*/ 	.word	0xfffffffc


//--------------------- .text.matmul_kernel       --------------------------
	.section	.text.matmul_kernel,"ax",@progbits
	.align	128
        .global         matmul_kernel
        .type           matmul_kernel,@function
        .size           matmul_kernel,(.L_x_20 - matmul_kernel)
        .other          matmul_kernel,@"STO_CUDA_ENTRY STV_DEFAULT"
matmul_kernel:
.text.matmul_kernel:
[----:B------:R-:W0:Y:S01]  /*0000*/  LDC R1, c[0x0][0x37c] ;  /* 0x0000df00ff017b82 */ /* 0x000e220000000800 */
[----:B------:R-:W1:Y:S01]  /*0010*/  S2R R38, SR_TID.X ;  /* 0x0000000000267919 */ /* 0x000e620000002100 */
[----:B------:R-:W2:Y:S01]  /*0020*/  LDCU.64 UR20, c[0x0][0x358] ;  /* 0x00006b00ff1477ac */ /* 0x000ea20008000a00 */
[----:B-1----:R-:W-:-:S13]  /*0030*/  ISETP.GE.U32.AND P0, PT, R38, 0x20, PT ;  /* 0x000000202600780c */ /* 0x002fda0003f06070 */
[----:B------:R-:W-:Y:S02]  /*0040*/  VOTEU.ANY UP0, P0 ;  /* 0x0000000000ff7886 */ /* 0x000fe40000000100 */
[----:B0-2---:R-:W-:Y:S05]  /*0050*/  BRA.U UP0, `(.L_x_0) ;  /* 0x0000000100b87547 */ /* 0x005fea000b800000 */
[----:B------:R-:W0:Y:S01]  /*0060*/  S2UR UR6, SR_CgaCtaId ;  /* 0x00000000000679c3 */ /* 0x000e220000008800 */
[----:B------:R-:W-:Y:S01]  /*0070*/  NOP ;  /* 0x0000000000007918 */ /* 0x000fe20000000000 */
[----:B------:R-:W-:Y:S02]  /*0080*/  UMOV UR4, 0x40 ;  /* 0x0000004000047882 */ /* 0x000fe40000000000 */
[----:B0-----:R-:W-:-:S09]  /*0090*/  ULEA UR4, UR6, UR4, 0x18 ;  /* 0x0000000406047291 */ /* 0x001fd2000f8ec0ff */
[----:B------:R-:W0:Y:S01]  /*00a0*/  LDS.U8 R0, [UR4] ;  /* 0x00000004ff007984 */ /* 0x000e220008000000 */
[----:B------:R-:W-:Y:S02]  /*00b0*/  UMOV UR4, 0x400 ;  /* 0x0000040000047882 */ /* 0x000fe40000000000 */
[----:B------:R-:W-:Y:S01]  /*00c0*/  ULEA UR4, UR6, UR4, 0x18 ;  /* 0x0000000406047291 */ /* 0x000fe2000f8ec0ff */
[----:B0-----:R-:W-:-:S13]  /*00d0*/  ISETP.NE.AND P0, PT, R0, RZ, PT ;  /* 0x000000ff0000720c */ /* 0x001fda0003f05270 */
[----:B------:R-:W-:Y:S05]  /*00e0*/  @P0 BRA `(.L_x_1) ;  /* 0x00000000007c0947 */ /* 0x000fea0003800000 */
[----:B------:R-:W-:-:S13]  /*00f0*/  ELECT P0, URZ, PT ;  /* 0x0000000000ff782f */ /* 0x000fda0003800000 */
[----:B------:R-:W-:Y:S05]  /*0100*/  @!P0 BRA `(.L_x_2) ;  /* 0x0000000000848947 */ /* 0x000fea0003800000 */
[----:B------:R-:W-:Y:S01]  /*0110*/  UMOV UR5, 0x2 ;  /* 0x0000000200057882 */ /* 0x000fe20000000000 */
[----:B------:R-:W-:Y:S02]  /*0120*/  IMAD.MOV.U32 R4, RZ, RZ, 0x1 ;  /* 0x00000001ff047424 */ /* 0x000fe400078e00ff */
[----:B------:R-:W-:Y:S02]  /*0130*/  IMAD.MOV.U32 R5, RZ, RZ, 0x3 ;  /* 0x00000003ff057424 */ /* 0x000fe400078e00ff */
[----:B------:R-:W-:Y:S04]  /*0140*/  DEPBAR.LE SB0, 0x36 ;  /* 0x00008d800000791a */ /* 0x000fe80000000000 */
[----:B------:R-:W0:Y:S02]  /*0150*/  UTCATOMSWS.FIND_AND_SET.ALIGN UP1, UR5, UR5 ;  /* 0x00000005000575e3 */ /* 0x000e240008020800 */
[----:B0-----:R-:W-:-:S04]  /*0160*/  PLOP3.LUT P0, PT, PT, PT, UP1, 0x80, 0x8 ;  /* 0x000000000008781c */ /* 0x001fc80003f0f018 */
[----:B------:R-:W-:-:S04]  /*0170*/  SEL R0, RZ, 0xffffffff, !P0 ;  /* 0xffffffffff007807 */ /* 0x000fc80004000000 */
[----:B------:R-:W-:Y:S01]  /*0180*/  ISETP.NE.AND P0, PT, R0, RZ, PT ;  /* 0x000000ff0000720c */ /* 0x000fe20003f05270 */
[----:B------:R-:W-:-:S12]  /*0190*/  IMAD.U32 R0, RZ, RZ, UR5 ;  /* 0x00000005ff007e24 */ /* 0x000fd8000f8e00ff */
[----:B------:R-:W-:Y:S05]  /*01a0*/  @P0 BRA `(.L_x_3) ;  /* 0x0000000000240947 */ /* 0x000fea0003800000 */
.L_x_4:
[----:B------:R-:W-:Y:S05]  /*01b0*/  NANOSLEEP 0x64 ;  /* 0x000000640000795d */ /* 0x000fea0003800000 */
[----:B------:R-:W-:-:S05]  /*01c0*/  UMOV UR5, 0x2 ;  /* 0x0000000200057882 */ /* 0x000fca0000000000 */
[----:B------:R-:W-:Y:S04]  /*01d0*/  DEPBAR.LE SB0, 0x36 ;  /* 0x00008d800000791a */ /* 0x000fe80000000000 */
[----:B------:R-:W0:Y:S02]  /*01e0*/  UTCATOMSWS.FIND_AND_SET.ALIGN UP1, UR5, UR5 ;  /* 0x00000005000575e3 */ /* 0x000e240008020800 */
[----:B0-----:R-:W-:-:S04]  /*01f0*/  PLOP3.LUT P0, PT, PT, PT, UP1, 0x80, 0x8 ;  /* 0x000000000008781c */ /* 0x001fc80003f0f018 */
[----:B------:R-:W-:-:S04]  /*0200*/  SEL R0, RZ, 0xffffffff, !P0 ;  /* 0xffffffffff007807 */ /* 0x000fc80004000000 */
[----:B------:R-:W-:Y:S01]  /*0210*/  ISETP.NE.AND P0, PT, R0, RZ, PT ;  /* 0x000000ff0000720c */ /* 0x000fe20003f05270 */
[----:B------:R-:W-:-:S12]  /*0220*/  IMAD.U32 R0, RZ, RZ, UR5 ;  /* 0x00000005ff007e24 */ /* 0x000fd8000f8e00ff */
[----:B------:R-:W-:Y:S05]  /*0230*/  @!P0 BRA `(.L_x_4) ;  /* 0xfffffffc00dc8947 */ /* 0x000fea000383ffff */
.L_x_3:
[C---:B------:R-:W-:Y:S01]  /*0240*/  VIADD R3, R0.reuse, 0x10 ;  /* 0x0000001000037836 */ /* 0x040fe20000000000 */
[----:B------:R-:W-:Y:S01]  /*0250*/  UMOV UR5, 0x50 ;  /* 0x0000005000057882 */ /* 0x000fe20000000000 */
[----:B------:R-:W-:Y:S01]  /*0260*/  SHF.L.U32 R2, R5, R0, RZ ;  /* 0x0000000005027219 */ /* 0x000fe200000006ff */
[----:B------:R-:W-:Y:S01]  /*0270*/  ULEA UR5, UR6, UR5, 0x18 ;  /* 0x0000000506057291 */ /* 0x000fe2000f8ec0ff */
[----:B------:R-:W-:Y:S01]  /*0280*/  IMAD.SHL.U32 R0, R0, 0x20, RZ ;  /* 0x0000002000007824 */ /* 0x000fe200078e00ff */
[----:B------:R-:W-:-:S04]  /*0290*/  SHF.L.U32 R3, R4, R3, RZ ;  /* 0x0000000304037219 */ /* 0x000fc800000006ff */
[----:B------:R-:W-:-:S05]  /*02a0*/  LOP3.LUT R2, R3, R2, RZ, 0xfc, !PT ;  /* 0x0000000203027212 */ /* 0x000fca00078efcff */
[----:B------:R0:W-:Y:S04]  /*02b0*/  ATOMS.OR RZ, [UR5], R2 ;  /* 0x00000002ffff798c */ /* 0x0001e8000b000005 */
[----:B------:R0:W-:Y:S01]  /*02c0*/  STS [UR4], R0 ;  /* 0x00000000ff007988 */ /* 0x0001e20008000804 */
[----:B------:R-:W-:Y:S05]  /*02d0*/  BRA `(.L_x_2) ;  /* 0x0000000000107947 */ /* 0x000fea0003800000 */
.L_x_1:
[----:B------:R-:W-:Y:S01]  /*02e0*/  IMAD.MOV.U32 R0, RZ, RZ, -0x1 ;  /* 0xffffffffff007424 */ /* 0x000fe200078e00ff */
[----:B------:R-:W-:-:S04]  /*02f0*/  MOV R2, 0x320 ;  /* 0x0000032000027802 */ /* 0x000fc80000000f00 */
[----:B------:R0:W-:Y:S03]  /*0300*/  STS [UR4], R0 ;  /* 0x00000000ff007988 */ /* 0x0001e60008000804 */
[----:B0-----:R-:W-:Y:S05]  /*0310*/  CALL.REL.NOINC `($__internal_1_$__cuda_sm10x_tcgen05_guardrail_trap_phase_invalid_during_alloc) ;  /* 0x0000006400bc7944 */ /* 0x001fea0003c00000 */
.L_x_2:
[----:B------:R-:W-:Y:S05]  /*0320*/  WARPSYNC.ALL ;  /* 0x0000000000007948 */ /* 0x000fea0003800000 */
[----:B------:R-:W-:Y:S01]  /*0330*/  NOP ;  /* 0x0000000000007918 */ /* 0x000fe20000000000 */
.L_x_0:
[----:B------:R-:W1:Y:S01]  /*0340*/  LDC.64 R10, c[0x0][0x398] ;  /* 0x0000e600ff0a7b82 */ /* 0x000e620000000a00 */
[----:B------:R-:W2:Y:S01]  /*0350*/  S2R R5, SR_CTAID.X ;  /* 0x0000000000057919 */ /* 0x000ea20000002500 */
[----:B------:R-:W-:Y:S01]  /*0360*/  UMOV UR8, 0x400 ;  /* 0x0000040000087882 */ /* 0x000fe20000000000 */
[----:B------:R-:W3:Y:S01]  /*0370*/  LDCU UR36, c[0x0][0x3a0] ;  /* 0x00007400ff2477ac */ /* 0x000ee20008000800 */
[----:B------:R-:W-:Y:S02]  /*0380*/  PRMT R169, RZ, 0x7610, R169 ;  /* 0x00007610ffa97816 */ /* 0x000fe400000000a9 */
[----:B------:R-:W-:Y:S01]  /*0390*/  PRMT R149, RZ, 0x7610, R149 ;  /* 0x00007610ff957816 */ /* 0x000fe20000000095 */
[----:B------:R-:W4:Y:S01]  /*03a0*/  LDCU.64 UR6, c[0x0][0x3a8] ;  /* 0x00007500ff0677ac */ /* 0x000f220008000a00 */
[----:B------:R-:W5:Y:S01]  /*03b0*/  S2UR UR5, SR_CgaCtaId ;  /* 0x00000000000579c3 */ /* 0x000f620000008800 */
[----:B------:R-:W0:Y:S01]  /*03c0*/  LDCU UR48, c[0x0][0x3a4] ;  /* 0x00007480ff3077ac */ /* 0x000e220008000800 */
[----:B------:R-:W0:Y:S01]  /*03d0*/  LDCU.128 UR16, c[0x0][0x380] ;  /* 0x00007000ff1077ac */ /* 0x000e220008000c00 */
[----:B---3--:R-:W-:-:S02]  /*03e0*/  UIADD3 UR31, UPT, UPT, UR36, -0x14, URZ ;  /* 0xffffffec241f7890 */ /* 0x008fc4000fffe0ff */
[----:B------:R-:W-:Y:S01]  /*03f0*/  UIADD3 UR14, UPT, UPT, UR36, -0x13, URZ ;  /* 0xffffffed240e7890 */ /* 0x000fe2000fffe0ff */
[----:B01----:R-:W-:Y:S01]  /*0400*/  VIADD R0, R11, 0xf ;  /* 0x0000000f0b007836 */ /* 0x003fe20000000000 */
[----:B------:R-:W-:Y:S01]  /*0410*/  IABS R15, R11 ;  /* 0x0000000b000f7213 */ /* 0x000fe20000000000 */
[----:B------:R-:W-:Y:S01]  /*0420*/  UISETP.GE.U32.AND UP2, UPT, UR31, 0x7fffffcd, UPT ;  /* 0x7fffffcd1f00788c */ /* 0x000fe2000bf46070 */
[----:B------:R-:W-:Y:S01]  /*0430*/  IABS R13, R10 ;  /* 0x0000000a000d7213 */ /* 0x000fe20000000000 */
[----:B------:R-:W-:Y:S01]  /*0440*/  UIADD3 UR33, UPT, UPT, UR36, -0x12, URZ ;  /* 0xffffffee24217890 */ /* 0x000fe2000fffe0ff */
[----:B------:R-:W-:Y:S01]  /*0450*/  SHF.R.S32.HI R3, RZ, 0x1f, R0 ;  /* 0x0000001fff037819 */ /* 0x000fe20000011400 */
[----:B------:R-:W-:Y:S02]  /*0460*/  UIADD3 UR32, UPT, UPT, UR36, -0x11, URZ ;  /* 0xffffffef24207890 */ /* 0x000fe4000fffe0ff */
[----:B-----5:R-:W-:Y:S01]  /*0470*/  ULEA UR8, UR5, UR8, 0x18 ;  /* 0x0000000805087291 */ /* 0x020fe2000f8ec0ff */
[----:B------:R-:W-:Y:S01]  /*0480*/  LEA.HI R3, R3, R0, RZ, 0x4 ;  /* 0x0000000003037211 */ /* 0x000fe200078f20ff */
[----:B------:R-:W-:Y:S01]  /*0490*/  UIADD3 UR15, UPT, UPT, UR36, -0x18, URZ ;  /* 0xffffffe8240f7890 */ /* 0x000fe2000fffe0ff */
[----:B--2---:R-:W-:Y:S01]  /*04a0*/  IABS R8, R5 ;  /* 0x0000000500087213 */ /* 0x004fe20000000000 */
[----:B------:R-:W-:Y:S01]  /*04b0*/  UISETP.GE.U32.AND UP1, UPT, UR14, 0x7fffffce, UPT ;  /* 0x7fffffce0e00788c */ /* 0x000fe2000bf26070 */
[----:B------:R-:W-:Y:S01]  /*04c0*/  SHF.R.S32.HI R3, RZ, 0x4, R3 ;  /* 0x00000004ff037819 */ /* 0x000fe20000011403 */
[----:B------:R-:W-:-:S02]  /*04d0*/  UIADD3 UR13, UPT, UPT, UR36, -0x17, URZ ;  /* 0xffffffe9240d7890 */ /* 0x000fc4000fffe0ff */
[----:B------:R-:W-:Y:S02]  /*04e0*/  UIADD3 UR12, UPT, UPT, UR36, -0x9, URZ ;  /* 0xfffffff7240c7890 */ /* 0x000fe4000fffe0ff */
[----:B------:R-:W-:Y:S01]  /*04f0*/  IMAD.SHL.U32 R4, R3, 0x8, RZ ;  /* 0x0000000803047824 */ /* 0x000fe200078e00ff */
[----:B------:R-:W-:Y:S02]  /*0500*/  USEL UR14, URZ, 0x1, UP2 ;  /* 0x00000001ff0e7887 */ /* 0x000fe40009000000 */
[----:B------:R-:W-:Y:S02]  /*0510*/  UISETP.GE.U32.AND UP5, UPT, UR33, 0x7fffffcf, UPT ;  /* 0x7fffffcf2100788c */ /* 0x000fe4000bfa6070 */
[-C--:B------:R-:W-:Y:S01]  /*0520*/  IABS R7, R4.reuse ;  /* 0x0000000400077213 */ /* 0x080fe20000000000 */
[----:B------:R-:W-:Y:S01]  /*0530*/  UISETP.GE.U32.AND UP6, UPT, UR32, 0x7fffffd0, UPT ;  /* 0x7fffffd02000788c */ /* 0x000fe2000bfc6070 */
[----:B------:R-:W-:Y:S01]  /*0540*/  IABS R12, R4 ;  /* 0x00000004000c7213 */ /* 0x000fe20000000000 */
[----:B------:R-:W-:Y:S01]  /*0550*/  UISETP.GE.U32.AND UP2, UPT, UR15, 0x7fffffc9, UPT ;  /* 0x7fffffc90f00788c */ /* 0x000fe2000bf46070 */
[----:B------:R-:W0:Y:S01]  /*0560*/  I2F.RP R0, R7 ;  /* 0x0000000700007306 */ /* 0x000e220000209400 */
[----:B------:R-:W-:-:S02]  /*0570*/  UIADD3 UR25, UPT, UPT, UR36, -0x16, URZ ;  /* 0xffffffea24197890 */ /* 0x000fc4000fffe0ff */
[----:B------:R-:W-:Y:S02]  /*0580*/  UIADD3 UR24, UPT, UPT, UR36, -0x15, URZ ;  /* 0xffffffeb24187890 */ /* 0x000fe4000fffe0ff */
[----:B------:R-:W-:Y:S02]  /*0590*/  USEL UR15, URZ, 0x1fffe, UP1 ;  /* 0x0001fffeff0f7887 */ /* 0x000fe40008800000 */
[----:B------:R-:W-:Y:S02]  /*05a0*/  UISETP.GE.U32.AND UP1, UPT, UR13, 0x7fffffca, UPT ;  /* 0x7fffffca0d00788c */ /* 0x000fe4000bf26070 */
[----:B------:R-:W-:Y:S02]  /*05b0*/  UIADD3 UR23, UPT, UPT, UR36, -0x1c, URZ ;  /* 0xffffffe424177890 */ /* 0x000fe4000fffe0ff */
[----:B------:R-:W-:Y:S02]  /*05c0*/  UIADD3 UR22, UPT, UPT, UR36, -0x1b, URZ ;  /* 0xffffffe524167890 */ /* 0x000fe4000fffe0ff */
[----:B------:R-:W-:Y:S01]  /*05d0*/  UISETP.GE.U32.AND UP4, UPT, UR12, 0x7fffffd8, UPT ;  /* 0x7fffffd80c00788c */ /* 0x000fe2000bf86070 */
[----:B0-----:R-:W0:Y:S01]  /*05e0*/  MUFU.RCP R0, R0 ;  /* 0x0000000000007308 */ /* 0x001e220000001000 */
[----:B------:R-:W-:-:S02]  /*05f0*/  UIADD3 UR11, UPT, UPT, UR36, -0x1, URZ ;  /* 0xffffffff240b7890 */ /* 0x000fc4000fffe0ff */
[----:B------:R-:W-:Y:S02]  /*0600*/  USEL UR12, URZ, 0x4, UP5 ;  /* 0x00000004ff0c7887 */ /* 0x000fe4000a800000 */
[----:B------:R-:W-:Y:S02]  /*0610*/  USEL UR13, URZ, 0x7fff8, UP6 ;  /* 0x0007fff8ff0d7887 */ /* 0x000fe4000b000000 */
[----:B------:R-:W-:Y:S02]  /*0620*/  UISETP.GE.U32.AND UP5, UPT, UR25, 0x7fffffcb, UPT ;  /* 0x7fffffcb1900788c */ /* 0x000fe4000bfa6070 */
[----:B------:R-:W-:Y:S02]  /*0630*/  UISETP.GE.U32.AND UP6, UPT, UR24, 0x7fffffcc, UPT ;  /* 0x7fffffcc1800788c */ /* 0x000fe4000bfc6070 */
[----:B------:R-:W-:Y:S02]  /*0640*/  UIADD3 UR29, UPT, UPT, UR36, -0x1a, URZ ;  /* 0xffffffe6241d7890 */ /* 0x000fe4000fffe0ff */
[----:B------:R-:W-:-:S02]  /*0650*/  UIADD3 UR28, UPT, UPT, UR36, -0x19, URZ ;  /* 0xffffffe7241c7890 */ /* 0x000fc4000fffe0ff */
[----:B------:R-:W-:Y:S01]  /*0660*/  USEL UR24, URZ, 0x1, UP2 ;  /* 0x00000001ff187887 */ /* 0x000fe20009000000 */
[----:B0-----:R-:W-:Y:S01]  /*0670*/  VIADD R2, R0, 0xffffffe ;  /* 0x0ffffffe00027836 */ /* 0x001fe20000000000 */
[----:B------:R-:W-:Y:S01]  /*0680*/  USEL UR25, URZ, 0x1fffe, UP1 ;  /* 0x0001fffeff197887 */ /* 0x000fe20008800000 */
[----:B------:R-:W-:Y:S01]  /*0690*/  IMAD.MOV R0, RZ, RZ, -R12 ;  /* 0x000000ffff007224 */ /* 0x000fe200078e0a0c */
[----:B------:R-:W-:Y:S01]  /*06a0*/  UISETP.GE.U32.AND UP2, UPT, UR23, 0x7fffffc5, UPT ;  /* 0x7fffffc51700788c */ /* 0x000fe2000bf46070 */
[----:B------:R0:W1:Y:S01]  /*06b0*/  F2I.FTZ.U32.TRUNC.NTZ R3, R2 ;  /* 0x0000000200037305 */ /* 0x000062000021f000 */
[----:B------:R-:W-:Y:S02]  /*06c0*/  UISETP.GE.U32.AND UP1, UPT, UR22, 0x7fffffc6, UPT ;  /* 0x7fffffc61600788c */ /* 0x000fe4000bf26070 */
[----:B------:R-:W-:Y:S02]  /*06d0*/  UIADD3 UR34, UPT, UPT, UR36, -0x20, URZ ;  /* 0xffffffe024227890 */ /* 0x000fe4000fffe0ff */
[----:B------:R-:W-:-:S02]  /*06e0*/  UIADD3 UR26, UPT, UPT, UR36, -0x1f, URZ ;  /* 0xffffffe1241a7890 */ /* 0x000fc4000fffe0ff */
[----:B------:R-:W-:Y:S01]  /*06f0*/  UISETP.GE.U32.AND UP3, UPT, UR11, 0x7fffffe0, UPT ;  /* 0x7fffffe00b00788c */ /* 0x000fe2000bf66070 */
[----:B0-----:R-:W-:Y:S01]  /*0700*/  IMAD.MOV.U32 R2, RZ, RZ, RZ ;  /* 0x000000ffff027224 */ /* 0x001fe200078e00ff */
[----:B------:R-:W-:Y:S02]  /*0710*/  USEL UR22, URZ, 0x4, UP5 ;  /* 0x00000004ff167887 */ /* 0x000fe4000a800000 */
[----:B------:R-:W-:Y:S02]  /*0720*/  USEL UR23, URZ, 0x7fff8, UP6 ;  /* 0x0007fff8ff177887 */ /* 0x000fe4000b000000 */
[----:B------:R-:W-:Y:S01]  /*0730*/  UISETP.GE.U32.AND UP5, UPT, UR29, 0x7fffffc7, UPT ;  /* 0x7fffffc71d00788c */ /* 0x000fe2000bfa6070 */
[--C-:B-1----:R-:W-:Y:S01]  /*0740*/  IMAD.MOV R6, RZ, RZ, -R3.reuse ;  /* 0x000000ffff067224 */ /* 0x102fe200078e0a03 */
[----:B------:R-:W-:Y:S02]  /*0750*/  UISETP.GE.U32.AND UP6, UPT, UR28, 0x7fffffc8, UPT ;  /* 0x7fffffc81c00788c */ /* 0x000fe4000bfc6070 */
[----:B------:R-:W-:Y:S01]  /*0760*/  USEL UR28, URZ, 0x1, UP2 ;  /* 0x00000001ff1c7887 */ /* 0x000fe20009000000 */
[----:B------:R-:W-:Y:S01]  /*0770*/  IMAD R9, R6, R7, RZ ;  /* 0x0000000706097224 */ /* 0x000fe200078e02ff */
[----:B------:R-:W-:Y:S01]  /*0780*/  USEL UR29, URZ, 0x1fffe, UP1 ;  /* 0x0001fffeff1d7887 */ /* 0x000fe20008800000 */
[----:B------:R-:W-:Y:S01]  /*0790*/  IMAD.MOV.U32 R6, RZ, RZ, R8 ;  /* 0x000000ffff067224 */ /* 0x000fe200078e0008 */
[----:B------:R-:W-:Y:S01]  /*07a0*/  UISETP.GE.U32.AND UP2, UPT, UR34, 0x7fffffc1, UPT ;  /* 0x7fffffc12200788c */ /* 0x000fe2000bf46070 */
[----:B------:R-:W-:Y:S01]  /*07b0*/  IMAD.HI.U32 R3, R3, R9, R2 ;  /* 0x0000000903037227 */ /* 0x000fe200078e0002 */
[----:B------:R-:W-:-:S02]  /*07c0*/  UISETP.GE.U32.AND UP1, UPT, UR26, 0x7fffffc2, UPT ;  /* 0x7fffffc21a00788c */ /* 0x000fc4000bf26070 */
[----:B------:R-:W-:Y:S02]  /*07d0*/  UIADD3 UR27, UPT, UPT, UR36, -0x1e, URZ ;  /* 0xffffffe2241b7890 */ /* 0x000fe4000fffe0ff */
[----:B------:R-:W-:Y:S01]  /*07e0*/  UIADD3 UR30, UPT, UPT, UR36, -0x1d, URZ ;  /* 0xffffffe3241e7890 */ /* 0x000fe2000fffe0ff */
[----:B------:R-:W-:Y:S01]  /*07f0*/  IMAD.HI.U32 R3, R3, R6, RZ ;  /* 0x0000000603037227 */ /* 0x000fe200078e00ff */
[----:B------:R-:W-:Y:S02]  /*0800*/  USEL UR33, URZ, 0x1fffe, UP1 ;  /* 0x0001fffeff217887 */ /* 0x000fe40008800000 */
[----:B------:R-:W-:Y:S01]  /*0810*/  USEL UR32, URZ, 0x1, UP2 ;  /* 0x00000001ff207887 */ /* 0x000fe20009000000 */
[----:B------:R-:W-:Y:S01]  /*0820*/  IMAD R0, R3, R0, R6 ;  /* 0x0000000003007224 */ /* 0x000fe200078e0206 */
[----:B------:R-:W-:Y:S02]  /*0830*/  USEL UR26, URZ, 0x4, UP5 ;  /* 0x00000004ff1a7887 */ /* 0x000fe4000a800000 */
[----:B------:R-:W-:-:S02]  /*0840*/  UISETP.GE.U32.AND UP5, UPT, UR27, 0x7fffffc3, UPT ;  /* 0x7fffffc31b00788c */ /* 0x000fc4000bfa6070 */
[----:B------:R-:W-:Y:S01]  /*0850*/  ISETP.GT.U32.AND P1, PT, R7, R0, PT ;  /* 0x000000000700720c */ /* 0x000fe20003f24070 */
[----:B------:R-:W-:Y:S02]  /*0860*/  USEL UR27, URZ, 0x7fff8, UP6 ;  /* 0x0007fff8ff1b7887 */ /* 0x000fe4000b000000 */
[----:B----4-:R-:W-:Y:S02]  /*0870*/  USHF.L.U32 UR45, UR6, 0x3, URZ ;  /* 0x00000003062d7899 */ /* 0x010fe400080006ff */
[----:B------:R-:W-:Y:S02]  /*0880*/  USHF.L.U32 UR44, UR6, 0x4, URZ ;  /* 0x00000004062c7899 */ /* 0x000fe400080006ff */
[----:B------:R-:W-:Y:S02]  /*0890*/  UIMAD UR41, UR6, 0x18, URZ ;  /* 0x00000018062978a4 */ /* 0x000fe4000f8e02ff */
[----:B------:R-:W-:Y:S02]  /*08a0*/  UIADD3 UR49, UPT, UPT, UR36, -0x2, URZ ;  /* 0xfffffffe24317890 */ /* 0x000fe4000fffe0ff */
[----:B------:R-:W-:-:S02]  /*08b0*/  UISETP.GE.U32.AND UP6, UPT, UR30, 0x7fffffc4, UPT ;  /* 0x7fffffc41e00788c */ /* 0x000fc4000bfc6070 */
[----:B------:R-:W-:Y:S01]  /*08c0*/  @!P1 IMAD.IADD R0, R0, 0x1, -R7 ;  /* 0x0000000100009824 */ /* 0x000fe200078e0a07 */
[----:B------:R-:W-:Y:S01]  /*08d0*/  UIADD3 UR14, UPT, UPT, UR14, UR15, URZ ;  /* 0x0000000f0e0e7290 */ /* 0x000fe2000fffe0ff */
[----:B------:R-:W-:Y:S01]  /*08e0*/  @!P1 VIADD R3, R3, 0x1 ;  /* 0x0000000103039836 */ /* 0x000fe20000000000 */
[----:B------:R-:W-:Y:S01]  /*08f0*/  ISETP.NE.AND P1, PT, R4, RZ, PT ;  /* 0x000000ff0400720c */ /* 0x000fe20003f25270 */
[----:B------:R-:W-:Y:S01]  /*0900*/  UIADD3 UR24, UPT, UPT, UR24, UR25, URZ ;  /* 0x0000001918187290 */ /* 0x000fe2000fffe0ff */
[----:B------:R-:W-:Y:S01]  /*0910*/  ISETP.GE.U32.AND P0, PT, R0, R7, PT ;  /* 0x000000070000720c */ /* 0x000fe20003f06070 */
[----:B------:R-:W-:Y:S01]  /*0920*/  UIADD3 UR28, UPT, UPT, UR28, UR29, URZ ;  /* 0x0000001d1c1c7290 */ /* 0x000fe2000fffe0ff */
[----:B------:R-:W-:Y:S01]  /*0930*/  LOP3.LUT R0, R5, R4, RZ, 0x3c, !PT ;  /* 0x0000000405007212 */ /* 0x000fe200078e3cff */
[----:B------:R-:W-:Y:S02]  /*0940*/  UIADD3 UR32, UPT, UPT, UR32, UR33, URZ ;  /* 0x0000002120207290 */ /* 0x000fe4000fffe0ff */
[----:B------:R-:W-:Y:S01]  /*0950*/  USEL UR30, URZ, 0x4, UP5 ;  /* 0x00000004ff1e7887 */ /* 0x000fe2000a800000 */
[----:B------:R-:W-:Y:S01]  /*0960*/  ISETP.GE.AND P2, PT, R0, RZ, PT ;  /* 0x000000ff0000720c */ /* 0x000fe20003f46270 */
[----:B------:R-:W-:Y:S01]  /*0970*/  VIADD R0, R10, 0x1ff ;  /* 0x000001ff0a007836 */ /* 0x000fe20000000000 */
[----:B------:R-:W-:-:S02]  /*0980*/  USHF.R.S32.HI UR39, URZ, 0x1f, UR6 ;  /* 0x0000001fff277899 */ /* 0x000fc40008011406 */
[----:B------:R-:W-:Y:S02]  /*0990*/  UIADD3 UR47, UPT, UPT, UR36, -0xa, URZ ;  /* 0xfffffff6242f7890 */ /* 0x000fe4000fffe0ff */
[----:B------:R-:W-:Y:S01]  /*09a0*/  UIMAD UR40, UR6, 0x9, URZ ;  /* 0x00000009062878a4 */ /* 0x000fe2000f8e02ff */
[----:B------:R-:W-:Y:S01]  /*09b0*/  @P0 VIADD R3, R3, 0x1 ;  /* 0x0000000103030836 */ /* 0x000fe20000000000 */
[----:B------:R-:W-:Y:S02]  /*09c0*/  UIADD3 UR43, UPT, UPT, UR36, -0x3, URZ ;  /* 0xfffffffd242b7890 */ /* 0x000fe4000fffe0ff */
[----:B------:R-:W-:Y:S01]  /*09d0*/  USHF.L.U32 UR37, UR6, 0x1, URZ ;  /* 0x0000000106257899 */ /* 0x000fe200080006ff */
[----:B------:R-:W-:Y:S01]  /*09e0*/  IMAD.MOV.U32 R2, RZ, RZ, R3 ;  /* 0x000000ffff027224 */ /* 0x000fe200078e0003 */
[----:B------:R-:W-:Y:S01]  /*09f0*/  SHF.R.S32.HI R3, RZ, 0x1f, R0 ;  /* 0x0000001fff037819 */ /* 0x000fe20000011400 */
[----:B------:R-:W-:Y:S02]  /*0a00*/  UIADD3 UR10, UPT, UPT, UR8, 0x8400, URZ ;  /* 0x00008400080a7890 */ /* 0x000fe4000fffe0ff */
[----:B------:R-:W-:Y:S01]  /*0a10*/  @!P2 IMAD.MOV R2, RZ, RZ, -R2 ;  /* 0x000000ffff02a224 */ /* 0x000fe200078e0a02 */
[----:B------:R-:W-:Y:S01]  /*0a20*/  @!P1 LOP3.LUT R2, RZ, R4, RZ, 0x33, !PT ;  /* 0x00000004ff029212 */ /* 0x000fe200078e33ff */
[----:B------:R-:W-:Y:S01]  /*0a30*/  USHF.R.S32.HI UR46, URZ, 0x1f, UR45 ;  /* 0x0000001fff2e7899 */ /* 0x000fe2000801142d */
[----:B------:R-:W-:Y:S01]  /*0a40*/  LEA.HI R3, R3, R0, RZ, 0x9 ;  /* 0x0000000003037211 */ /* 0x000fe200078f48ff */
[----:B------:R-:W-:-:S02]  /*0a50*/  USHF.R.S32.HI UR42, URZ, 0x1f, UR44 ;  /* 0x0000001fff2a7899 */ /* 0x000fc4000801142c */
[----:B------:R-:W-:Y:S01]  /*0a60*/  IMAD.SHL.U32 R12, R2, 0x8, RZ ;  /* 0x00000008020c7824 */ /* 0x000fe200078e00ff */
[----:B------:R-:W-:Y:S01]  /*0a70*/  USHF.R.S32.HI UR38, URZ, 0x1f, UR41 ;  /* 0x0000001fff267899 */ /* 0x000fe20008011429 */
[----:B------:R-:W-:Y:S01]  /*0a80*/  IMAD.MOV R2, RZ, RZ, -R2 ;  /* 0x000000ffff027224 */ /* 0x000fe200078e0a02 */
[----:B------:R-:W-:Y:S02]  /*0a90*/  USEL UR31, URZ, 0x7fff8, UP6 ;  /* 0x0007fff8ff1f7887 */ /* 0x000fe4000b000000 */
[----:B------:R-:W-:Y:S01]  /*0aa0*/  LEA.HI.SX32 R3, R3, -R12, 0x17 ;  /* 0x8000000c03037211 */ /* 0x000fe200078fbaff */
[----:B------:R-:W-:Y:S01]  /*0ab0*/  IMAD R8, R4, R2, R5 ;  /* 0x0000000204087224 */ /* 0x000fe200078e0205 */
[----:B------:R-:W-:Y:S01]  /*0ac0*/  SHF.R.U32.HI R5, RZ, 0x5, R38 ;  /* 0x00000005ff057819 */ /* 0x000fe20000011626 */
[----:B------:R-:W-:Y:S01]  /*0ad0*/  IMAD.MOV.U32 R2, RZ, RZ, RZ ;  /* 0x000000ffff027224 */ /* 0x000fe200078e00ff */
[----:B------:R-:W-:Y:S01]  /*0ae0*/  VIMNMX R17, PT, PT, R3, 0x8, PT ;  /* 0x0000000803117848 */ /* 0x000fe20003fe0100 */
[----:B------:R-:W0:Y:S01]  /*0af0*/  I2F.RP R4, R15 ;  /* 0x0000000f00047306 */ /* 0x000e220000209400 */
[----:B------:R-:W-:Y:S01]  /*0b00*/  R2UR UR35, R5 ;  /* 0x00000000052372ca */ /* 0x000fe200000e0000 */
[----:B------:R-:W-:Y:S01]  /*0b10*/  ULOP3.LUT UR14, UR14, 0x3, URZ, 0xc0, !UPT ;  /* 0x000000030e0e7892 */ /* 0x000fe2000f8ec0ff */
[----:B------:R-:W-:Y:S01]  /*0b20*/  IABS R7, R17 ;  /* 0x0000001100077213 */ /* 0x000fe20000000000 */
[----:B------:R-:W-:-:S02]  /*0b30*/  ULOP3.LUT UR24, UR24, 0x3, URZ, 0xc0, !UPT ;  /* 0x0000000318187892 */ /* 0x000fc4000f8ec0ff */
[----:B------:R-:W-:Y:S02]  /*0b40*/  ULOP3.LUT UR28, UR28, 0x3, URZ, 0xc0, !UPT ;  /* 0x000000031c1c7892 */ /* 0x000fe4000f8ec0ff */
[----:B------:R-:W1:Y:S01]  /*0b50*/  I2F.RP R0, R7 ;  /* 0x0000000700007306 */ /* 0x000e620000209400 */
[----:B------:R-:W-:Y:S02]  /*0b60*/  ULOP3.LUT UR32, UR32, 0x3, URZ, 0xc0, !UPT ;  /* 0x0000000320207892 */ /* 0x000fe4000f8ec0ff */
[----:B------:R-:W-:-:S03]  /*0b70*/  UISETP.GE.U32.AND UP5, UPT, UR49, 0x7fffffdf, UPT ;  /* 0x7fffffdf3100788c */ /* 0x000fc6000bfa6070 */
[----:B------:R-:W-:Y:S02]  /*0b80*/  USHF.L.U32 UR9, UR35, 0x3, URZ ;  /* 0x0000000323097899 */ /* 0x000fe400080006ff */
[----:B0-----:R-:W0:Y:S01]  /*0b90*/  MUFU.RCP R4, R4 ;  /* 0x0000000400047308 */ /* 0x001e220000001000 */
[----:B------:R-:W-:Y:S02]  /*0ba0*/  USHF.L.U32 UR4, UR35, 0x15, URZ ;  /* 0x0000001523047899 */ /* 0x000fe400080006ff */
[----:B------:R-:W-:Y:S02]  /*0bb0*/  ULOP3.LUT UR11, UR9, 0x20, URZ, 0xc0, !UPT ;  /* 0x00000020090b7892 */ /* 0x000fe4000f8ec0ff */
[----:B------:R-:W-:-:S03]  /*0bc0*/  ULOP3.LUT UR4, UR4, 0x600000, URZ, 0xc0, !UPT ;  /* 0x0060000004047892 */ /* 0x000fc6000f8ec0ff */
[----:B-1----:R-:W1:Y:S01]  /*0bd0*/  MUFU.RCP R0, R0 ;  /* 0x0000000000007308 */ /* 0x002e620000001000 */
[----:B0-----:R-:W-:-:S07]  /*0be0*/  VIADD R4, R4, 0xffffffe ;  /* 0x0ffffffe04047836 */ /* 0x001fce0000000000 */
[----:B------:R-:W0:Y:S01]  /*0bf0*/  F2I.FTZ.U32.TRUNC.NTZ R5, R4 ;  /* 0x0000000400057305 */ /* 0x000e22000021f000 */
[----:B-1----:R-:W-:-:S07]  /*0c00*/  VIADD R3, R0, 0xffffffe ;  /* 0x0ffffffe00037836 */ /* 0x002fce0000000000 */
[----:B------:R-:W1:Y:S01]  /*0c10*/  F2I.FTZ.U32.TRUNC.NTZ R3, R3 ;  /* 0x0000000300037305 */ /* 0x000e62000021f000 */
[----:B0-----:R-:W-:Y:S02]  /*0c20*/  IMAD.MOV R4, RZ, RZ, -R5 ;  /* 0x000000ffff047224 */ /* 0x001fe400078e0a05 */
[----:B-1----:R-:W-:-:S04]  /*0c30*/  IMAD.MOV R0, RZ, RZ, -R3 ;  /* 0x000000ffff007224 */ /* 0x002fc800078e0a03 */
[----:B------:R-:W-:Y:S01]  /*0c40*/  IMAD R9, R0, R7, RZ ;  /* 0x0000000700097224 */ /* 0x000fe200078e02ff */
[----:B------:R-:W-:-:S03]  /*0c50*/  IABS R0, R17 ;  /* 0x0000001100007213 */ /* 0x000fc60000000000 */
[----:B------:R-:W-:Y:S01]  /*0c60*/  IMAD.HI.U32 R2, R3, R9, R2 ;  /* 0x0000000903027227 */ /* 0x000fe200078e0002 */
[----:B------:R-:W-:-:S03]  /*0c70*/  IABS R3, R8 ;  /* 0x0000000800037213 */ /* 0x000fc60000000000 */
[----:B------:R-:W-:Y:S02]  /*0c80*/  IMAD.MOV R0, RZ, RZ, -R0 ;  /* 0x000000ffff007224 */ /* 0x000fe400078e0a00 */
[----:B------:R-:W-:-:S04]  /*0c90*/  IMAD.HI.U32 R2, R2, R3, RZ ;  /* 0x0000000302027227 */ /* 0x000fc800078e00ff */
[----:B------:R-:W-:Y:S02]  /*0ca0*/  IMAD R0, R2, R0, R3 ;  /* 0x0000000002007224 */ /* 0x000fe400078e0203 */
[----:B------:R-:W0:Y:S01]  /*0cb0*/  I2F.RP R3, R13 ;  /* 0x0000000d00037306 */ /* 0x000e220000209400 */
[----:B------:R-:W-:Y:S01]  /*0cc0*/  IMAD R9, R4, R15, RZ ;  /* 0x0000000f04097224 */ /* 0x000fe200078e02ff */
[----:B------:R-:W-:Y:S01]  /*0cd0*/  BAR.SYNC.DEFER_BLOCKING 0x0 ;  /* 0x0000000000007b1d */ /* 0x000fe20000010000 */
[----:B------:R-:W-:Y:S01]  /*0ce0*/  ISETP.GT.U32.AND P1, PT, R7, R0, PT ;  /* 0x000000000700720c */ /* 0x000fe20003f24070 */
[----:B------:R-:W-:-:S04]  /*0cf0*/  IMAD.MOV.U32 R4, RZ, RZ, RZ ;  /* 0x000000ffff047224 */ /* 0x000fc800078e00ff */
[----:B------:R-:W-:Y:S01]  /*0d00*/  IMAD.HI.U32 R6, R5, R9, R4 ;  /* 0x0000000905067227 */ /* 0x000fe200078e0004 */
[----:B0-----:R-:W0:Y:S07]  /*0d10*/  MUFU.RCP R3, R3 ;  /* 0x0000000300037308 */ /* 0x001e2e0000001000 */
[----:B------:R-:W-:Y:S02]  /*0d20*/  @!P1 IMAD.IADD R0, R0, 0x1, -R7 ;  /* 0x0000000100009824 */ /* 0x000fe400078e0a07 */
[----:B------:R-:W-:Y:S01]  /*0d30*/  @!P1 VIADD R2, R2, 0x1 ;  /* 0x0000000102029836 */ /* 0x000fe20000000000 */
[----:B------:R-:W-:-:S02]  /*0d40*/  ISETP.NE.AND P1, PT, R17, RZ, PT ;  /* 0x000000ff1100720c */ /* 0x000fc40003f25270 */
[----:B------:R-:W-:Y:S02]  /*0d50*/  ISETP.GE.U32.AND P0, PT, R0, R7, PT ;  /* 0x000000070000720c */ /* 0x000fe40003f06070 */
[----:B------:R-:W-:Y:S02]  /*0d60*/  LOP3.LUT R0, R8, R17, RZ, 0x3c, !PT ;  /* 0x0000001108007212 */ /* 0x000fe400078e3cff */
[----:B------:R-:W-:Y:S02]  /*0d70*/  SHF.R.U32.HI R7, RZ, 0x5, R38 ;  /* 0x00000005ff077819 */ /* 0x000fe40000011626 */
[----:B------:R-:W-:Y:S02]  /*0d80*/  ISETP.GE.AND P2, PT, R0, RZ, PT ;  /* 0x000000ff0000720c */ /* 0x000fe40003f46270 */
[----:B------:R-:W-:Y:S01]  /*0d90*/  SGXT.U32 R7, R7, 0x3 ;  /* 0x000000030707781a */ /* 0x000fe20000000000 */
[----:B0-----:R-:W-:-:S04]  /*0da0*/  VIADD R3, R3, 0xffffffe ;  /* 0x0ffffffe03037836 */ /* 0x001fc80000000000 */
[----:B------:R-:W-:Y:S02]  /*0db0*/  @P0 VIADD R2, R2, 0x1 ;  /* 0x0000000102020836 */ /* 0x000fe40000000000 */
[----:B------:R-:W0:Y:S04]  /*0dc0*/  F2I.FTZ.U32.TRUNC.NTZ R3, R3 ;  /* 0x0000000300037305 */ /* 0x000e28000021f000 */
[----:B------:R-:W-:Y:S01]  /*0dd0*/  @!P2 IMAD.MOV R2, RZ, RZ, -R2 ;  /* 0x000000ffff02a224 */ /* 0x000fe200078e0a02 */
[----:B------:R-:W-:-:S05]  /*0de0*/  @!P1 LOP3.LUT R2, RZ, R17, RZ, 0x33, !PT ;  /* 0x00000011ff029212 */ /* 0x000fca00078e33ff */
[----:B------:R-:W-:Y:S02]  /*0df0*/  IMAD.SHL.U32 R0, R2, 0x10, RZ ;  /* 0x0000001002007824 */ /* 0x000fe400078e00ff */
[----:B------:R-:W-:-:S03]  /*0e00*/  IMAD.MOV R2, RZ, RZ, -R2 ;  /* 0x000000ffff027224 */ /* 0x000fc600078e0a02 */
[----:B------:R-:W-:Y:S01]  /*0e10*/  LOP3.LUT R7, R0, R7, RZ, 0xfc, !PT ;  /* 0x0000000700077212 */ /* 0x000fe200078efcff */
[----:B------:R-:W-:Y:S02]  /*0e20*/  IMAD R4, R17, R2, R8 ;  /* 0x0000000211047224 */ /* 0x000fe400078e0208 */
[--C-:B0-----:R-:W-:Y:S01]  /*0e30*/  IMAD.MOV R14, RZ, RZ, -R3.reuse ;  /* 0x000000ffff0e7224 */ /* 0x101fe200078e0a03 */
[----:B------:R-:W-:Y:S01]  /*0e40*/  IABS R9, R7 ;  /* 0x0000000700097213 */ /* 0x000fe20000000000 */
[----:B------:R-:W-:Y:S01]  /*0e50*/  IMAD.MOV.U32 R2, RZ, RZ, RZ ;  /* 0x000000ffff027224 */ /* 0x000fe200078e00ff */
[----:B------:R-:W-:Y:S01]  /*0e60*/  LOP3.LUT R16, R7, 0x8, RZ, 0xfc, !PT ;  /* 0x0000000807107812 */ /* 0x000fe200078efcff */
[----:B------:R-:W-:Y:S01]  /*0e70*/  IMAD R5, R14, R13, RZ ;  /* 0x0000000d0e057224 */ /* 0x000fe200078e02ff */
[----:B------:R-:W0:Y:S01]  /*0e80*/  LDS R17, [UR8] ;  /* 0x00000008ff117984 */ /* 0x000e220008000800 */
[----:B------:R-:W-:Y:S01]  /*0e90*/  IMAD.HI.U32 R8, R6, R9, RZ ;  /* 0x0000000906087227 */ /* 0x000fe200078e00ff */
[----:B------:R-:W-:Y:S03]  /*0ea0*/  BAR.SYNC.DEFER_BLOCKING 0x0 ;  /* 0x0000000000007b1d */ /* 0x000fe60000010000 */
[----:B------:R-:W-:Y:S01]  /*0eb0*/  IMAD.HI.U32 R5, R3, R5, R2 ;  /* 0x0000000503057227 */ /* 0x000fe200078e0002 */
[----:B------:R-:W-:-:S02]  /*0ec0*/  LOP3.LUT R2, R38, 0xff, RZ, 0xc0, !PT ;  /* 0x000000ff26027812 */ /* 0x000fc400078ec0ff */
[----:B------:R-:W-:Y:S01]  /*0ed0*/  ISETP.GE.AND P5, PT, R16, RZ, PT ;  /* 0x000000ff1000720c */ /* 0x000fe20003fa6270 */
[----:B------:R-:W-:Y:S02]  /*0ee0*/  IMAD.MOV R8, RZ, RZ, -R8 ;  /* 0x000000ffff087224 */ /* 0x000fe400078e0a08 */
[----:B------:R-:W-:Y:S02]  /*0ef0*/  IMAD.IADD R3, R12, 0x1, R4 ;  /* 0x000000010c037824 */ /* 0x000fe400078e0204 */
[----:B------:R-:W-:Y:S01]  /*0f00*/  IMAD R8, R15, R8, R9 ;  /* 0x000000080f087224 */ /* 0x000fe200078e0209 */
[----:B------:R-:W-:Y:S01]  /*0f10*/  IABS R9, R16 ;  /* 0x0000001000097213 */ /* 0x000fe20000000000 */
[----:B------:R-:W-:-:S03]  /*0f20*/  IMAD R3, R3, 0x200, R2 ;  /* 0x0000020003037824 */ /* 0x000fc600078e0202 */
[----:B------:R-:W-:Y:S01]  /*0f30*/  ISETP.GT.U32.AND P0, PT, R15, R8, PT ;  /* 0x000000080f00720c */ /* 0x000fe20003f04070 */
[----:B------:R-:W-:Y:S01]  /*0f40*/  VIADD R36, R3, 0x100 ;  /* 0x0000010003247836 */ /* 0x000fe20000000000 */
[----:B------:R-:W-:Y:S01]  /*0f50*/  IABS R12, R3 ;  /* 0x00000003000c7213 */ /* 0x000fe20000000000 */
[----:B------:R-:W-:-:S03]  /*0f60*/  IMAD.HI.U32 R6, R6, R9, RZ ;  /* 0x0000000906067227 */ /* 0x000fc600078e00ff */
[----:B------:R-:W-:Y:S01]  /*0f70*/  IABS R14, R36 ;  /* 0x00000024000e7213 */ /* 0x000fe20000000000 */
[----:B------:R-:W-:Y:S02]  /*0f80*/  IMAD.MOV R6, RZ, RZ, -R6 ;  /* 0x000000ffff067224 */ /* 0x000fe400078e0a06 */
[----:B------:R-:W-:-:S04]  /*0f90*/  IMAD.HI.U32 R4, R5, R12, RZ ;  /* 0x0000000c05047227 */ /* 0x000fc800078e00ff */
[----:B------:R-:W-:Y:S02]  /*0fa0*/  IMAD R9, R15, R6, R9 ;  /* 0x000000060f097224 */ /* 0x000fe400078e0209 */
[----:B------:R-:W-:-:S03]  /*0fb0*/  IMAD.HI.U32 R5, R5, R14, RZ ;  /* 0x0000000e05057227 */ /* 0x000fc600078e00ff */
[----:B------:R-:W-:Y:S01]  /*0fc0*/  ISETP.GT.U32.AND P3, PT, R15, R9, PT ;  /* 0x000000090f00720c */ /* 0x000fe20003f64070 */
[----:B------:R-:W-:Y:S02]  /*0fd0*/  IMAD.MOV R4, RZ, RZ, -R4 ;  /* 0x000000ffff047224 */ /* 0x000fe400078e0a04 */
[----:B------:R-:W-:Y:S01]  /*0fe0*/  IMAD.MOV R5, RZ, RZ, -R5 ;  /* 0x000000ffff057224 */ /* 0x000fe200078e0a05 */
[----:B0-----:R-:W-:Y:S01]  /*0ff0*/  R2UR UR9, R17 ;  /* 0x00000000110972ca */ /* 0x001fe200000e0000 */
[C---:B------:R-:W-:Y:S02]  /*1000*/  IMAD R4, R13.reuse, R4, R12 ;  /* 0x000000040d047224 */ /* 0x040fe400078e020c */
[C---:B------:R-:W-:Y:S01]  /*1010*/  IMAD R6, R13.reuse, R5, R14 ;  /* 0x000000050d067224 */ /* 0x040fe200078e020e */
[----:B------:R-:W-:Y:S01]  /*1020*/  LOP3.LUT R5, RZ, R11, RZ, 0x33, !PT ;  /* 0x0000000bff057212 */ /* 0x000fe200078e33ff */
[----:B------:R-:W-:Y:S01]  /*1030*/  @!P0 IMAD.IADD R8, R8, 0x1, -R15 ;  /* 0x0000000108088824 */ /* 0x000fe200078e0a0f */
[----:B------:R-:W-:-:S02]  /*1040*/  ISETP.GT.U32.AND P1, PT, R13, R4, PT ;  /* 0x000000040d00720c */ /* 0x000fc40003f24070 */
[----:B------:R-:W-:Y:S01]  /*1050*/  ISETP.GT.U32.AND P2, PT, R13, R6, PT ;  /* 0x000000060d00720c */ /* 0x000fe20003f44070 */
[----:B------:R-:W-:Y:S01]  /*1060*/  @!P3 IMAD.IADD R9, R9, 0x1, -R15 ;  /* 0x000000010909b824 */ /* 0x000fe200078e0a0f */
[----:B------:R-:W-:Y:S02]  /*1070*/  ISETP.GT.U32.AND P0, PT, R15, R8, PT ;  /* 0x000000080f00720c */ /* 0x000fe40003f04070 */
[----:B------:R-:W-:Y:S01]  /*1080*/  ISETP.GE.AND P3, PT, R7, RZ, PT ;  /* 0x000000ff0700720c */ /* 0x000fe20003f66270 */
[----:B------:R-:W-:Y:S01]  /*1090*/  UIADD3 UR11, UPT, UPT, UR11, UR4, UR9 ;  /* 0x000000040b0b7290 */ /* 0x000fe2000fffe009 */
[----:B------:R-:W-:Y:S02]  /*10a0*/  ISETP.GT.U32.AND P4, PT, R15, R9, PT ;  /* 0x000000090f00720c */ /* 0x000fe40003f84070 */
[----:B------:R-:W-:-:S03]  /*10b0*/  UMOV UR4, 0x1 ;  /* 0x0000000100047882 */ /* 0x000fc60000000000 */
[--C-:B------:R-:W-:Y:S02]  /*10c0*/  @!P1 IMAD.IADD R4, R4, 0x1, -R13.reuse ;  /* 0x0000000104049824 */ /* 0x100fe400078e0a0d */
[----:B------:R-:W-:Y:S02]  /*10d0*/  @!P2 IMAD.IADD R6, R6, 0x1, -R13 ;  /* 0x000000010606a824 */ /* 0x000fe400078e0a0d */
[--C-:B------:R-:W-:Y:S01]  /*10e0*/  @!P0 IMAD.IADD R8, R8, 0x1, -R15.reuse ;  /* 0x0000000108088824 */ /* 0x100fe200078e0a0f */
[C---:B------:R-:W-:Y:S02]  /*10f0*/  ISETP.GT.U32.AND P1, PT, R13.reuse, R4, PT ;  /* 0x000000040d00720c */ /* 0x040fe40003f24070 */
[----:B------:R-:W-:Y:S01]  /*1100*/  ISETP.GT.U32.AND P2, PT, R13, R6, PT ;  /* 0x000000060d00720c */ /* 0x000fe20003f44070 */
[----:B------:R-:W-:Y:S01]  /*1110*/  @!P4 IMAD.IADD R9, R9, 0x1, -R15 ;  /* 0x000000010909c824 */ /* 0x000fe200078e0a0f */
[----:B------:R-:W-:Y:S01]  /*1120*/  ISETP.GE.AND P4, PT, R36, RZ, PT ;  /* 0x000000ff2400720c */ /* 0x000fe20003f86270 */
[----:B------:R-:W-:Y:S01]  /*1130*/  @!P3 IMAD.MOV R8, RZ, RZ, -R8 ;  /* 0x000000ffff08b224 */ /* 0x000fe200078e0a08 */
[----:B------:R-:W-:Y:S01]  /*1140*/  ISETP.GE.AND P3, PT, R3, RZ, PT ;  /* 0x000000ff0300720c */ /* 0x000fe20003f66270 */
[----:B------:R-:W-:Y:S01]  /*1150*/  @!P5 IMAD.MOV R9, RZ, RZ, -R9 ;  /* 0x000000ffff09d224 */ /* 0x000fe200078e0a09 */
[----:B------:R-:W-:-:S04]  /*1160*/  ISETP.NE.AND P0, PT, R11, RZ, PT ;  /* 0x000000ff0b00720c */ /* 0x000fc80003f05270 */
[C---:B------:R-:W-:Y:S01]  /*1170*/  SEL R131, R5.reuse, R8, !P0 ;  /* 0x0000000805837207 */ /* 0x040fe20004000000 */
[--C-:B------:R-:W-:Y:S01]  /*1180*/  @!P1 IMAD.IADD R4, R4, 0x1, -R13.reuse ;  /* 0x0000000104049824 */ /* 0x100fe200078e0a0d */
[----:B------:R-:W-:Y:S01]  /*1190*/  SEL R138, R5, R9, !P0 ;  /* 0x00000009058a7207 */ /* 0x000fe20004000000 */
[----:B------:R-:W-:Y:S01]  /*11a0*/  @!P2 IMAD.IADD R6, R6, 0x1, -R13 ;  /* 0x000000010606a824 */ /* 0x000fe200078e0a0d */
[----:B------:R-:W-:Y:S02]  /*11b0*/  ISETP.NE.AND P2, PT, R10, RZ, PT ;  /* 0x000000ff0a00720c */ /* 0x000fe40003f45270 */
[----:B------:R-:W-:Y:S01]  /*11c0*/  LOP3.LUT R5, RZ, R10, RZ, 0x33, !PT ;  /* 0x0000000aff057212 */ /* 0x000fe200078e33ff */
[----:B------:R-:W-:Y:S01]  /*11d0*/  @!P3 IMAD.MOV R4, RZ, RZ, -R4 ;  /* 0x000000ffff04b224 */ /* 0x000fe200078e0a04 */
[----:B------:R-:W-:Y:S01]  /*11e0*/  ISETP.NE.U32.AND P1, PT, R2, RZ, PT ;  /* 0x000000ff0200720c */ /* 0x000fe20003f25070 */
[----:B------:R-:W-:Y:S01]  /*11f0*/  @!P4 IMAD.MOV R6, RZ, RZ, -R6 ;  /* 0x000000ffff06c224 */ /* 0x000fe200078e0a06 */
[----:B------:R-:W-:-:S02]  /*1200*/  PLOP3.LUT P0, PT, PT, PT, UP3, 0x80, 0x8 ;  /* 0x000000000008781c */ /* 0x000fc40003f0f038 */
[C---:B------:R-:W-:Y:S02]  /*1210*/  SEL R7, R5.reuse, R4, !P2 ;  /* 0x0000000405077207 */ /* 0x040fe40005000000 */
[----:B------:R-:W-:Y:S01]  /*1220*/  SEL R6, R5, R6, !P2 ;  /* 0x0000000605067207 */ /* 0x000fe20005000000 */
[----:B------:R-:W-:Y:S08]  /*1230*/  BRA.U UP0, `(.L_x_5) ;  /* 0x0000000100187547 */ /* 0x000ff0000b800000 */
[----:B------:R-:W-:Y:S01]  /*1240*/  ELECT P2, URZ, PT ;  /* 0x0000000000ff782f */ /* 0x000fe20003840000 */
[----:B------:R-:W-:Y:S01]  /*1250*/  IMAD.MOV.U32 R4, RZ, RZ, 0x1 ;  /* 0x00000001ff047424 */ /* 0x000fe200078e00ff */
[----:B------:R-:W-:Y:S01]  /*1260*/  UMOV UR15, 0x40 ;  /* 0x00000040000f7882 */ /* 0x000fe20000000000 */
[----:B------:R-:W-:Y:S01]  /*1270*/  UVIRTCOUNT.DEALLOC.SMPOOL 0x80 ;  /* 0x000000800000784c */ /* 0x000fe20000000000 */
[----:B------:R-:W-:-:S09]  /*1280*/  ULEA UR15, UR5, UR15, 0x18 ;  /* 0x0000000f050f7291 */ /* 0x000fd2000f8ec0ff */
[----:B------:R0:W-:Y:S03]  /*1290*/  @P2 STS.U8 [UR15], R4 ;  /* 0x00000004ff002988 */ /* 0x0001e6000800000f */
.L_x_5:
[----:B------:R-:W-:Y:S01]  /*12a0*/  STTM.x32 tmem[UR11], RZ ;  /* 0x000000ff000079ed */ /* 0x000fe200082c000b */
[----:B------:R-:W1:Y:S02]  /*12b0*/  FENCE.VIEW.ASYNC.T ;  /* 0x00000000000073c6 */ /* 0x000e640000000200 */
[----:B-1----:R-:W-:Y:S01]  /*12c0*/  VOTEU.ALL UP1, P1 ;  /* 0x0000000000ff7886 */ /* 0x002fe20000820000 */
[----:B------:R-:W-:Y:S01]  /*12d0*/  UIADD3 UR12, UPT, UPT, UR14, UR13, UR12 ;  /* 0x0000000d0e0c7290 */ /* 0x000fe2000fffe00c */
[----:B------:R-:W-:Y:S01]  /*12e0*/  PLOP3.LUT P4, PT, PT, PT, UP3, 0x80, 0x8 ;  /* 0x000000000008781c */ /* 0x000fe20003f8f038 */
[----:B------:R-:W-:Y:S01]  /*12f0*/  UIADD3 UR22, UPT, UPT, UR24, UR23, UR22 ;  /* 0x0000001718167290 */ /* 0x000fe2000fffe016 */
[----:B------:R-:W-:Y:S01]  /*1300*/  PLOP3.LUT P5, PT, PT, PT, UP3, 0x80, 0x8 ;  /* 0x000000000008781c */ /* 0x000fe20003faf038 */
[----:B------:R-:W-:Y:S01]  /*1310*/  IMAD R5, R7, UR48, RZ ;  /* 0x0000003007057c24 */ /* 0x000fe2000f8e02ff */
[----:B------:R-:W-:-:S04]  /*1320*/  @!UP1 UIADD3 UR14, UPT, UPT, -UR4, 0x100000, URZ ;  /* 0x00100000040e9890 */ /* 0x000fc8000fffe1ff */
[----:B------:R-:W-:Y:S02]  /*1330*/  @!UP1 USHF.L.U32 UR15, UR14, 0xb, URZ ;  /* 0x0000000b0e0f9899 */ /* 0x000fe400080006ff */
[----:B------:R-:W-:Y:S01]  /*1340*/  @!UP1 USHF.L.U32 UR14, UR14, 0x1, URZ ;  /* 0x000000010e0e9899 */ /* 0x000fe200080006ff */
[----:B------:R-:W-:Y:S01]  /*1350*/  PLOP3.LUT P6, PT, PT, PT, UP3, 0x80, 0x8 ;  /* 0x000000000008781c */ /* 0x000fe20003fcf038 */
[----:B------:R-:W-:Y:S01]  /*1360*/  UIADD3 UR30, UPT, UPT, UR32, UR31, UR30 ;  /* 0x0000001f201e7290 */ /* 0x000fe2000fffe01e */
[----:B------:R-:W-:Y:S01]  /*1370*/  IMAD R7, R6, UR48, RZ ;  /* 0x0000003006077c24 */ /* 0x000fe2000f8e02ff */
[----:B------:R-:W-:Y:S01]  /*1380*/  VOTEU.ALL UP3, P1 ;  /* 0x0000000000ff7886 */ /* 0x000fe20000860000 */
[----:B------:R-:W-:Y:S01]  /*1390*/  BAR.SYNC.DEFER_BLOCKING 0x0 ;  /* 0x0000000000007b1d */ /* 0x000fe20000010000 */
[----:B------:R-:W-:Y:S01]  /*13a0*/  UIADD3 UR26, UPT, UPT, UR28, UR27, UR26 ;  /* 0x0000001b1c1a7290 */ /* 0x000fe2000fffe01a */
[----:B0-----:R-:W-:Y:S01]  /*13b0*/  IADD3 R4, P2, PT, R5, UR16, RZ ;  /* 0x0000001005047c10 */ /* 0x001fe2000ff5e0ff */
[----:B------:R-:W-:Y:S01]  /*13c0*/  USHF.L.U32 UR5, UR22, 0x8, URZ ;  /* 0x0000000816057899 */ /* 0x000fe200080006ff */
[----:B------:R-:W-:Y:S01]  /*13d0*/  IADD3 R6, P3, PT, R7, UR16, RZ ;  /* 0x0000001007067c10 */ /* 0x000fe2000ff7e0ff */
[----:B------:R-:W-:Y:S01]  /*13e0*/  ULOP3.LUT UR30, UR30, 0xf, URZ, 0xc0, !UPT ;  /* 0x0000000f1e1e7892 */ /* 0x000fe2000f8ec0ff */
[----:B------:R-:W-:Y:S01]  /*13f0*/  LEA.HI.X.SX32 R5, R5, UR17, 0x1, P2 ;  /* 0x0000001105057c11 */ /* 0x000fe200090f0eff */
[----:B------:R-:W0:Y:S02]  /*1400*/  FENCE.VIEW.ASYNC.S ;  /* 0x00000000000073c6 */ /* 0x000e240000000000 */
[----:B0-----:R0:W1:Y:S02]  /*1410*/  @!UP3 SYNCS.EXCH.64 URZ, [UR10], UR14 ;  /* 0x0000000e0affb5b2 */ /* 0x0010640008000100 */
[----:B-1----:R-:W-:Y:S01]  /*1420*/  BAR.SYNC.DEFER_BLOCKING 0x0 ;  /* 0x0000000000007b1d */ /* 0x002fe20000010000 */
[----:B------:R-:W-:Y:S01]  /*1430*/  ULOP3.LUT UR5, UR5, 0xf00, URZ, 0xe2, !UPT ;  /* 0x00000f0005057892 */ /* 0x000fe2000f8ee2ff */
[----:B------:R-:W-:Y:S01]  /*1440*/  LEA.HI.X.SX32 R7, R7, UR17, 0x1, P3 ;  /* 0x0000001107077c11 */ /* 0x000fe200098f0eff */
[----:B------:R-:W-:-:S02]  /*1450*/  ULEA UR26, UR26, UR30, 0x4 ;  /* 0x0000001e1a1a7291 */ /* 0x000fc4000f8e20ff */
[----:B------:R-:W-:Y:S02]  /*1460*/  ULEA UR5, UR12, UR5, 0xc ;  /* 0x000000050c057291 */ /* 0x000fe4000f8e60ff */
[----:B------:R-:W-:Y:S01]  /*1470*/  ULOP3.LUT UR26, UR26, 0xff, URZ, 0xc0, !UPT ;  /* 0x000000ff1a1a7892 */ /* 0x000fe2000f8ec0ff */
[----:B------:R-:W-:-:S03]  /*1480*/  IADD3 R8, P2, PT, R4, UR45, RZ ;  /* 0x0000002d04087c10 */ /* 0x000fc6000ff5e0ff */
[----:B------:R-:W-:Y:S01]  /*1490*/  UIADD3 UR5, UPT, UPT, UR5, UR26, URZ ;  /* 0x0000001a05057290 */ /* 0x000fe2000fffe0ff */
[----:B------:R-:W-:Y:S02]  /*14a0*/  IADD3.X R9, PT, PT, R5, UR46, RZ, P2, !PT ;  /* 0x0000002e05097c10 */ /* 0x000fe400097fe4ff */
[C---:B------:R-:W-:Y:S01]  /*14b0*/  IADD3 R14, P2, PT, R4.reuse, UR41, RZ ;  /* 0x00000029040e7c10 */ /* 0x040fe2000ff5e0ff */
[----:B------:R-:W-:Y:S01]  /*14c0*/  ULOP3.LUT UR5, UR5, 0xffff, URZ, 0xc0, !UPT ;  /* 0x0000ffff05057892 */ /* 0x000fe2000f8ec0ff */
[----:B------:R-:W-:Y:S01]  /*14d0*/  IADD3 R10, P0, PT, R4, UR6, RZ ;  /* 0x00000006040a7c10 */ /* 0x000fe2000ff1e0ff */
[----:B------:R-:W2:Y:S01]  /*14e0*/  @!P4 LDG.E.U8 R169, desc[UR20][R4.64] ;  /* 0x0000001404a9c981 */ /* 0x000ea2000c1e1100 */
[----:B------:R-:W-:-:S03]  /*14f0*/  PLOP3.LUT P4, PT, PT, PT, UP5, 0x80, 0x8 ;  /* 0x000000000008781c */ /* 0x000fc60003f8f058 */
[----:B------:R-:W3:Y:S01]  /*1500*/  @!P6 LDG.E.U8 R149, desc[UR20][R6.64] ;  /* 0x000000140695e981 */ /* 0x000ee2000c1e1100 */
[----:B------:R-:W-:Y:S01]  /*1510*/  PLOP3.LUT P6, PT, PT, PT, UP4, 0x80, 0x8 ;  /* 0x000000000008781c */ /* 0x000fe20003fcf048 */
[----:B------:R-:W-:Y:S01]  /*1520*/  UISETP.GE.U32.AND UP3, UPT, UR47, 0x7fffffd7, UPT ;  /* 0x7fffffd72f00788c */ /* 0x000fe2000bf66070 */
[----:B------:R-:W-:Y:S01]  /*1530*/  PLOP3.LUT P3, PT, PT, PT, UP5, 0x80, 0x8 ;  /* 0x000000000008781c */ /* 0x000fe20003f6f058 */
[----:B------:R-:W-:Y:S01]  /*1540*/  USHF.R.U32.HI UR12, URZ, 0xf, UR5 ;  /* 0x0000000fff0c7899 */ /* 0x000fe20008011605 */
[----:B------:R-:W-:Y:S02]  /*1550*/  PRMT R173, RZ, 0x7610, R173 ;  /* 0x00007610ffad7816 */ /* 0x000fe400000000ad */
[----:B------:R-:W-:Y:S02]  /*1560*/  PRMT R150, RZ, 0x7610, R150 ;  /* 0x00007610ff967816 */ /* 0x000fe40000000096 */
[----:B------:R-:W-:Y:S02]  /*1570*/  IADD3.X R15, PT, PT, R5, UR38, RZ, P2, !PT ;  /* 0x00000026050f7c10 */ /* 0x000fe400097fe4ff */
[----:B------:R-:W-:-:S02]  /*1580*/  PLOP3.LUT P5, PT, PT, PT, UP4, 0x80, 0x8 ;  /* 0x000000000008781c */ /* 0x000fc40003faf048 */
[----:B------:R-:W-:Y:S02]  /*1590*/  IADD3.X R11, PT, PT, R5, UR39, RZ, P0, !PT ;  /* 0x00000027050b7c10 */ /* 0x000fe400087fe4ff */
[----:B------:R-:W-:Y:S01]  /*15a0*/  PLOP3.LUT P3, PT, PT, PT, UP4, 0x80, 0x8 ;  /* 0x000000000008781c */ /* 0x000fe20003f6f048 */
[----:B------:R-:W-:Y:S01]  /*15b0*/  ULOP3.LUT UP6, URZ, UR12, 0x1, URZ, 0xc0, !UPT ;  /* 0x000000010cff7892 */ /* 0x000fe2000f8cc0ff */
[----:B------:R-:W-:Y:S01]  /*15c0*/  PLOP3.LUT P2, PT, PT, PT, UP4, 0x80, 0x8 ;  /* 0x000000000008781c */ /* 0x000fe20003f4f048 */
[----:B------:R-:W-:Y:S01]  /*15d0*/  UISETP.GE.U32.AND UP4, UPT, UR43, 0x7fffffde, UPT ;  /* 0x7fffffde2b00788c */ /* 0x000fe2000bf86070 */
[----:B------:R-:W4:Y:S01]  /*15e0*/  @!P6 LDG.E.U8 R173, desc[UR20][R8.64] ;  /* 0x0000001408ade981 */ /* 0x000f22000c1e1100 */
[----:B------:R-:W-:Y:S01]  /*15f0*/  IADD3 R12, P0, PT, R4, UR44, RZ ;  /* 0x0000002c040c7c10 */ /* 0x000fe2000ff1e0ff */
[----:B------:R-:W-:Y:S01]  /*1600*/  USHF.R.S32.HI UR23, URZ, 0x1f, UR40 ;  /* 0x0000001fff177899 */ /* 0x000fe20008011428 */
[----:B------:R-:W-:Y:S01]  /*1610*/  PLOP3.LUT P6, PT, PT, PT, UP3, 0x80, 0x8 ;  /* 0x000000000008781c */ /* 0x000fe20003fcf038 */
[----:B------:R-:W5:Y:S01]  /*1620*/  @!P4 LDG.E.U8 R150, desc[UR20][R10.64] ;  /* 0x000000140a96c981 */ /* 0x000f62000c1e1100 */
[----:B------:R-:W-:Y:S01]  /*1630*/  PLOP3.LUT P4, PT, PT, PT, UP3, 0x80, 0x8 ;  /* 0x000000000008781c */ /* 0x000fe20003f8f038 */
[----:B------:R-:W-:Y:S01]  /*1640*/  USHF.R.U32.HI UR13, URZ, 0x7, UR5 ;  /* 0x00000007ff0d7899 */ /* 0x000fe20008011605 */
[----:B------:R-:W-:Y:S01]  /*1650*/  PLOP3.LUT P4, PT, PT, PT, UP4, 0x80, 0x8 ;  /* 0x000000000008781c */ /* 0x000fe20003f8f048 */
[----:B------:R-:W-:Y:S01]  /*1660*/  USHF.R.S32.HI UR25, URZ, 0x1f, UR37 ;  /* 0x0000001fff197899 */ /* 0x000fe20008011425 */
[----:B------:R-:W-:-:S02]  /*1670*/  IADD3 R20, P4, PT, R6, UR45, RZ ;  /* 0x0000002d06147c10 */ /* 0x000fc4000ff9e0ff */
[----:B------:R-:W-:Y:S02]  /*1680*/  IADD3.X R13, PT, PT, R5, UR42, RZ, P0, !PT ;  /* 0x0000002a050d7c10 */ /* 0x000fe400087fe4ff */
[----:B------:R-:W-:Y:S02]  /*1690*/  IADD3 R16, P5, PT, R4, UR40, RZ ;  /* 0x0000002804107c10 */ /* 0x000fe4000ffbe0ff */
[----:B------:R-:W-:Y:S01]  /*16a0*/  PLOP3.LUT P0, PT, PT, PT, UP6, 0x80, 0x8 ;  /* 0x000000000008781c */ /* 0x000fe20003f0f068 */
[----:B------:R-:W-:Y:S01]  /*16b0*/  ULOP3.LUT UP6, URZ, UR13, 0x1, URZ, 0xc0, !UPT ;  /* 0x000000010dff7892 */ /* 0x000fe2000f8cc0ff */
[----:B------:R-:W-:Y:S02]  /*16c0*/  PRMT R187, RZ, 0x7610, R187 ;  /* 0x00007610ffbb7816 */ /* 0x000fe400000000bb */
[----:B------:R-:W-:Y:S02]  /*16d0*/  IADD3.X R21, PT, PT, R7, UR46, RZ, P4, !PT ;  /* 0x0000002e07157c10 */ /* 0x000fe4000a7fe4ff */
[----:B------:R-:W-:-:S02]  /*16e0*/  PRMT R172, RZ, 0x7610, R172 ;  /* 0x00007610ffac7816 */ /* 0x000fc400000000ac */
[----:B------:R-:W-:Y:S01]  /*16f0*/  IADD3.X R17, PT, PT, R5, UR23, RZ, P5, !PT ;  /* 0x0000001705117c10 */ /* 0x000fe2000affe4ff */
[----:B------:R-:W-:Y:S01]  /*1700*/  UIMAD UR17, UR6, 0x19, URZ ;  /* 0x00000019061178a4 */ /* 0x000fe2000f8e02ff */
[C---:B------:R-:W-:Y:S01]  /*1710*/  IADD3 R22, P4, PT, R6.reuse, UR44, RZ ;  /* 0x0000002c06167c10 */ /* 0x040fe2000ff9e0ff */
[----:B------:R-:W2:Y:S01]  /*1720*/  @!P2 LDG.E.U8 R187, desc[UR20][R20.64] ;  /* 0x0000001414bba981 */ /* 0x000ea2000c1e1100 */
[----:B------:R-:W-:Y:S02]  /*1730*/  PRMT R171, RZ, 0x7610, R171 ;  /* 0x00007610ffab7816 */ /* 0x000fe400000000ab */
[----:B------:R-:W-:Y:S01]  /*1740*/  PRMT R181, RZ, 0x7610, R181 ;  /* 0x00007610ffb57816 */ /* 0x000fe200000000b5 */
[----:B------:R-:W2:Y:S01]  /*1750*/  @!P6 LDG.E.U8 R172, desc[UR20][R16.64] ;  /* 0x0000001410ace981 */ /* 0x000ea2000c1e1100 */
[----:B------:R-:W-:Y:S02]  /*1760*/  IADD3.X R23, PT, PT, R7, UR42, RZ, P4, !PT ;  /* 0x0000002a07177c10 */ /* 0x000fe4000a7fe4ff */
[----:B------:R-:W-:-:S02]  /*1770*/  IADD3 R24, P2, PT, R6, UR41, RZ ;  /* 0x0000002906187c10 */ /* 0x000fc4000ff5e0ff */
[C---:B------:R-:W-:Y:S01]  /*1780*/  IADD3 R18, P5, PT, R4.reuse, UR37, RZ ;  /* 0x0000002504127c10 */ /* 0x040fe2000ffbe0ff */
[----:B------:R-:W-:Y:S01]  /*1790*/  USHF.R.S32.HI UR27, URZ, 0x1f, UR17 ;  /* 0x0000001fff1b7899 */ /* 0x000fe20008011411 */
[----:B------:R-:W-:Y:S01]  /*17a0*/  PLOP3.LUT P6, PT, PT, PT, UP6, 0x80, 0x8 ;  /* 0x000000000008781c */ /* 0x000fe20003fcf068 */
[----:B------:R-:W2:Y:S01]  /*17b0*/  @P0 LDG.E.U8 R171, desc[UR20][R12.64] ;  /* 0x000000140cab0981 */ /* 0x000ea2000c1e1100 */
[----:B------:R-:W-:Y:S01]  /*17c0*/  PLOP3.LUT P4, PT, PT, PT, UP5, 0x80, 0x8 ;  /* 0x000000000008781c */ /* 0x000fe20003f8f058 */
[----:B------:R-:W-:Y:S01]  /*17d0*/  UIADD3 UR16, UPT, UPT, UR36, -0xb, URZ ;  /* 0xfffffff524107890 */ /* 0x000fe2000fffe0ff */
[----:B------:R-:W-:Y:S01]  /*17e0*/  IADD3.X R25, PT, PT, R7, UR38, RZ, P2, !PT ;  /* 0x0000002607197c10 */ /* 0x000fe200097fe4ff */
[----:B------:R-:W2:Y:S01]  /*17f0*/  @P0 LDG.E.U8 R181, desc[UR20][R22.64] ;  /* 0x0000001416b50981 */ /* 0x000ea2000c1e1100 */
[----:B------:R-:W-:Y:S02]  /*1800*/  IADD3.X R19, PT, PT, R5, UR25, RZ, P5, !PT ;  /* 0x0000001905137c10 */ /* 0x000fe4000affe4ff */
[----:B------:R-:W-:Y:S01]  /*1810*/  IADD3 R30, P2, PT, R4, UR17, RZ ;  /* 0x00000011041e7c10 */ /* 0x000fe2000ff5e0ff */
[----:B0-----:R-:W-:Y:S01]  /*1820*/  UIADD3 UR15, UPT, UPT, UR36, -0x4, URZ ;  /* 0xfffffffc240f7890 */ /* 0x001fe2000fffe0ff */
[----:B------:R-:W-:-:S02]  /*1830*/  PLOP3.LUT P5, PT, PT, PT, UP4, 0x80, 0x8 ;  /* 0x000000000008781c */ /* 0x000fc40003faf048 */
[----:B------:R-:W-:Y:S01]  /*1840*/  IADD3 R26, P0, PT, R6, UR6, RZ ;  /* 0x00000006061a7c10 */ /* 0x000fe2000ff1e0ff */
[----:B------:R-:W-:Y:S01]  /*1850*/  UIMAD UR13, UR6, 0x11, URZ ;  /* 0x00000011060d78a4 */ /* 0x000fe2000f8e02ff */
[----:B------:R-:W-:Y:S01]  /*1860*/  PLOP3.LUT P3, PT, PT, PT, UP5, 0x80, 0x8 ;  /* 0x000000000008781c */ /* 0x000fe20003f6f058 */
[----:B------:R-:W-:Y:S01]  /*1870*/  UISETP.GE.U32.AND UP5, UPT, UR16, 0x7fffffd6, UPT ;  /* 0x7fffffd61000788c */ /* 0x000fe2000bfa6070 */
[----:B------:R-:W-:Y:S01]  /*1880*/  PRMT R179, RZ, 0x7610, R179 ;  /* 0x00007610ffb37816 */ /* 0x000fe200000000b3 */
[----:B------:R-:W-:Y:S01]  /*1890*/  USHF.R.U32.HI UR16, URZ, 0xe, UR5 ;  /* 0x0000000eff107899 */ /* 0x000fe20008011605 */
[----:B------:R-:W-:Y:S02]  /*18a0*/  PRMT R175, RZ, 0x7610, R175 ;  /* 0x00007610ffaf7816 */ /* 0x000fe400000000af */
[----:B------:R-:W-:Y:S02]  /*18b0*/  PRMT R170, RZ, 0x7610, R170 ;  /* 0x00007610ffaa7816 */ /* 0x000fe400000000aa */
[----:B------:R-:W-:-:S02]  /*18c0*/  IADD3.X R31, PT, PT, R5, UR27, RZ, P2, !PT ;  /* 0x0000001b051f7c10 */ /* 0x000fc400097fe4ff */
[----:B------:R-:W-:Y:S02]  /*18d0*/  IADD3.X R27, PT, PT, R7, UR39, RZ, P0, !PT ;  /* 0x00000027071b7c10 */ /* 0x000fe400087fe4ff */
[----:B------:R-:W-:Y:S01]  /*18e0*/  PLOP3.LUT P3, PT, PT, PT, UP3, 0x80, 0x8 ;  /* 0x000000000008781c */ /* 0x000fe20003f6f038 */
[----:B------:R-:W-:Y:S01]  /*18f0*/  USHF.R.S32.HI UR24, URZ, 0x1f, UR13 ;  /* 0x0000001fff187899 */ /* 0x000fe2000801140d */
[----:B------:R-:W-:Y:S01]  /*1900*/  PLOP3.LUT P2, PT, PT, PT, UP3, 0x80, 0x8 ;  /* 0x000000000008781c */ /* 0x000fe20003f4f038 */
[----:B------:R-:W-:Y:S01]  /*1910*/  UISETP.GE.U32.AND UP3, UPT, UR15, 0x7fffffdd, UPT ;  /* 0x7fffffdd0f00788c */ /* 0x000fe2000bf66070 */
[----:B------:R-:W-:Y:S01]  /*1920*/  PRMT R177, RZ, 0x7610, R177 ;  /* 0x00007610ffb17816 */ /* 0x000fe200000000b1 */
[----:B------:R-:W-:Y:S01]  /*1930*/  UIMAD UR14, UR6, 0xa, URZ ;  /* 0x0000000a060e78a4 */ /* 0x000fe2000f8e02ff */
[----:B------:R-:W2:Y:S01]  /*1940*/  @P6 LDG.E.U8 R179, desc[UR20][R14.64] ;  /* 0x000000140eb36981 */ /* 0x000ea2000c1e1100 */
[----:B------:R-:W-:Y:S01]  /*1950*/  ULOP3.LUT UP6, URZ, UR16, 0x1, URZ, 0xc0, !UPT ;  /* 0x0000000110ff7892 */ /* 0x000fe2000f8cc0ff */
[----:B------:R-:W-:-:S02]  /*1960*/  IADD3 R28, P0, PT, R4, UR13, RZ ;  /* 0x0000000d041c7c10 */ /* 0x000fc4000ff1e0ff */
[----:B------:R-:W2:Y:S01]  /*1970*/  @P6 LDG.E.U8 R175, desc[UR20][R24.64] ;  /* 0x0000001418af6981 */ /* 0x000ea2000c1e1100 */
[----:B------:R-:W-:-:S03]  /*1980*/  PLOP3.LUT P6, PT, PT, PT, UP5, 0x80, 0x8 ;  /* 0x000000000008781c */ /* 0x000fc60003fcf058 */
[----:B------:R-:W2:Y:S01]  /*1990*/  @!P4 LDG.E.U8 R170, desc[UR20][R26.64] ;  /* 0x000000141aaac981 */ /* 0x000ea2000c1e1100 */
[----:B------:R-:W-:Y:S01]  /*19a0*/  PLOP3.LUT P4, PT, PT, PT, UP5, 0x80, 0x8 ;  /* 0x000000000008781c */ /* 0x000fe20003f8f058 */
[----:B------:R-:W-:Y:S01]  /*19b0*/  USHF.R.S32.HI UR28, URZ, 0x1f, UR14 ;  /* 0x0000001fff1c7899 */ /* 0x000fe2000801140e */
[----:B------:R-:W-:Y:S01]  /*19c0*/  PLOP3.LUT P4, PT, PT, PT, UP3, 0x80, 0x8 ;  /* 0x000000000008781c */ /* 0x000fe20003f8f038 */
[----:B------:R-:W2:Y:S01]  /*19d0*/  @!P5 LDG.E.U8 R177, desc[UR20][R18.64] ;  /* 0x0000001412b1d981 */ /* 0x000ea2000c1e1100 */
[----:B------:R-:W-:Y:S01]  /*19e0*/  IADD3 R40, P4, PT, R6, UR40, RZ ;  /* 0x0000002806287c10 */ /* 0x000fe2000ff9e0ff */
[----:B------:R-:W-:Y:S01]  /*19f0*/  USHF.R.U32.HI UR22, URZ, 0x6, UR5 ;  /* 0x00000006ff167899 */ /* 0x000fe20008011605 */
[----:B------:R-:W-:Y:S02]  /*1a00*/  IADD3.X R29, PT, PT, R5, UR24, RZ, P0, !PT ;  /* 0x00000018051d7c10 */ /* 0x000fe400087fe4ff */
[----:B------:R-:W-:Y:S02]  /*1a10*/  IADD3 R32, P5, PT, R4, UR14, RZ ;  /* 0x0000000e04207c10 */ /* 0x000fe4000ffbe0ff */
[----:B------:R-:W-:-:S02]  /*1a20*/  PLOP3.LUT P0, PT, PT, PT, UP6, 0x80, 0x8 ;  /* 0x000000000008781c */ /* 0x000fc40003f0f068 */
[----:B------:R-:W-:Y:S01]  /*1a30*/  PRMT R182, RZ, 0x7610, R182 ;  /* 0x00007610ffb67816 */ /* 0x000fe200000000b6 */
[----:B------:R-:W-:Y:S01]  /*1a40*/  UIMAD UR12, UR6, 0x3, URZ ;  /* 0x00000003060c78a4 */ /* 0x000fe2000f8e02ff */
[----:B------:R-:W-:Y:S01]  /*1a50*/  IADD3.X R41, PT, PT, R7, UR23, RZ, P4, !PT ;  /* 0x0000001707297c10 */ /* 0x000fe2000a7fe4ff */
[----:B------:R-:W-:Y:S01]  /*1a60*/  ULOP3.LUT UP6, URZ, UR22, 0x1, URZ, 0xc0, !UPT ;  /* 0x0000000116ff7892 */ /* 0x000fe2000f8cc0ff */
[----:B------:R-:W-:Y:S02]  /*1a70*/  PRMT R185, RZ, 0x7610, R185 ;  /* 0x00007610ffb97816 */ /* 0x000fe400000000b9 */
[----:B------:R-:W-:Y:S02]  /*1a80*/  IADD3.X R33, PT, PT, R5, UR28, RZ, P5, !PT ;  /* 0x0000001c05217c10 */ /* 0x000fe4000affe4ff */
[----:B------:R-:W-:Y:S01]  /*1a90*/  IADD3 R42, P4, PT, R6, UR13, RZ ;  /* 0x0000000d062a7c10 */ /* 0x000fe2000ff9e0ff */
[----:B------:R-:W-:Y:S01]  /*1aa0*/  USHF.R.S32.HI UR26, URZ, 0x1f, UR12 ;  /* 0x0000001fff1a7899 */ /* 0x000fe2000801140c */
[----:B------:R-:W-:Y:S01]  /*1ab0*/  PRMT R178, RZ, 0x7610, R178 ;  /* 0x00007610ffb27816 */ /* 0x000fe200000000b2 */
[----:B------:R-:W-:Y:S01]  /*1ac0*/  UIMAD UR22, UR6, 0x1a, URZ ;  /* 0x0000001a061678a4 */ /* 0x000fe2000f8e02ff */
[----:B------:R-:W-:Y:S01]  /*1ad0*/  PRMT R176, RZ, 0x7610, R176 ;  /* 0x00007610ffb07816 */ /* 0x000fe200000000b0 */
[----:B------:R-:W2:Y:S01]  /*1ae0*/  @!P2 LDG.E.U8 R182, desc[UR20][R40.64] ;  /* 0x0000001428b6a981 */ /* 0x000ea2000c1e1100 */
[----:B------:R-:W-:-:S02]  /*1af0*/  IADD3.X R43, PT, PT, R7, UR24, RZ, P4, !PT ;  /* 0x00000018072b7c10 */ /* 0x000fc4000a7fe4ff */
[----:B------:R-:W-:Y:S01]  /*1b00*/  IADD3 R44, P2, PT, R6, UR17, RZ ;  /* 0x00000011062c7c10 */ /* 0x000fe2000ff5e0ff */
[----:B------:R-:W2:Y:S01]  /*1b10*/  @!P6 LDG.E.U8 R185, desc[UR20][R32.64] ;  /* 0x0000001420b9e981 */ /* 0x000ea2000c1e1100 */
[C---:B------:R-:W-:Y:S01]  /*1b20*/  IADD3 R34, P5, PT, R4.reuse, UR12, RZ ;  /* 0x0000000c04227c10 */ /* 0x040fe2000ffbe0ff */
[----:B------:R-:W-:Y:S01]  /*1b30*/  USHF.R.S32.HI UR31, URZ, 0x1f, UR22 ;  /* 0x0000001fff1f7899 */ /* 0x000fe20008011416 */
[----:B------:R-:W-:Y:S01]  /*1b40*/  PLOP3.LUT P6, PT, PT, PT, UP6, 0x80, 0x8 ;  /* 0x000000000008781c */ /* 0x000fe20003fcf068 */
[----:B------:R-:W2:Y:S01]  /*1b50*/  @P0 LDG.E.U8 R178, desc[UR20][R28.64] ;  /* 0x000000141cb20981 */ /* 0x000ea2000c1e1100 */
[----:B------:R-:W-:Y:S02]  /*1b60*/  PLOP3.LUT P4, PT, PT, PT, UP4, 0x80, 0x8 ;  /* 0x000000000008781c */ /* 0x000fe40003f8f048 */
[----:B------:R-:W-:Y:S01]  /*1b70*/  IADD3.X R45, PT, PT, R7, UR27, RZ, P2, !PT ;  /* 0x0000001b072d7c10 */ /* 0x000fe200097fe4ff */
[----:B------:R-:W2:Y:S01]  /*1b80*/  @P0 LDG.E.U8 R176, desc[UR20][R42.64] ;  /* 0x000000142ab00981 */ /* 0x000ea2000c1e1100 */
[----:B------:R-:W-:Y:S01]  /*1b90*/  IADD3.X R35, PT, PT, R5, UR26, RZ, P5, !PT ;  /* 0x0000001a05237c10 */ /* 0x000fe2000affe4ff */
[----:B------:R-:W-:Y:S01]  /*1ba0*/  UIADD3 UR24, UPT, UPT, UR36, -0xc, URZ ;  /* 0xfffffff424187890 */ /* 0x000fe2000fffe0ff */
[----:B------:R-:W-:Y:S01]  /*1bb0*/  IADD3 R50, P2, PT, R4, UR22, RZ ;  /* 0x0000001604327c10 */ /* 0x000fe2000ff5e0ff */
[----:B------:R-:W-:Y:S01]  /*1bc0*/  UIADD3 UR23, UPT, UPT, UR36, -0x5, URZ ;  /* 0xfffffffb24177890 */ /* 0x000fe2000fffe0ff */
[----:B------:R-:W-:-:S02]  /*1bd0*/  PLOP3.LUT P5, PT, PT, PT, UP3, 0x80, 0x8 ;  /* 0x000000000008781c */ /* 0x000fc40003faf038 */
[----:B------:R-:W-:Y:S02]  /*1be0*/  IADD3 R46, P0, PT, R6, UR37, RZ ;  /* 0x00000025062e7c10 */ /* 0x000fe4000ff1e0ff */
[----:B------:R-:W-:Y:S02]  /*1bf0*/  PRMT R180, RZ, 0x7610, R180 ;  /* 0x00007610ffb47816 */ /* 0x000fe400000000b4 */
[----:B------:R-:W-:Y:S01]  /*1c00*/  PLOP3.LUT P3, PT, PT, PT, UP4, 0x80, 0x8 ;  /* 0x000000000008781c */ /* 0x000fe20003f6f048 */
[----:B------:R-:W-:Y:S01]  /*1c10*/  UISETP.GE.U32.AND UP4, UPT, UR24, 0x7fffffd5, UPT ;  /* 0x7fffffd51800788c */ /* 0x000fe2000bf86070 */
[----:B------:R-:W-:Y:S02]  /*1c20*/  PRMT R174, RZ, 0x7610, R174 ;  /* 0x00007610ffae7816 */ /* 0x000fe400000000ae */
[----:B------:R-:W-:Y:S01]  /*1c30*/  PRMT R183, RZ, 0x7610, R183 ;  /* 0x00007610ffb77816 */ /* 0x000fe200000000b7 */
[----:B------:R-:W-:Y:S01]  /*1c40*/  UIMAD UR16, UR6, 0x12, URZ ;  /* 0x00000012061078a4 */ /* 0x000fe2000f8e02ff */
[----:B------:R-:W-:Y:S01]  /*1c50*/  IADD3.X R51, PT, PT, R5, UR31, RZ, P2, !PT ;  /* 0x0000001f05337c10 */ /* 0x000fe200097fe4ff */
[----:B------:R-:W-:Y:S01]  /*1c60*/  USHF.R.U32.HI UR17, URZ, 0xd, UR5 ;  /* 0x0000000dff117899 */ /* 0x000fe20008011605 */
[----:B------:R-:W-:Y:S01]  /*1c70*/  IADD3.X R47, PT, PT, R7, UR25, RZ, P0, !PT ;  /* 0x00000019072f7c10 */ /* 0x000fe200087fe4ff */
[----:B------:R-:W-:Y:S01]  /*1c80*/  UIMAD UR15, UR6, 0xb, URZ ;  /* 0x0000000b060f78a4 */ /* 0x000fe2000f8e02ff */
[----:B------:R-:W-:Y:S01]  /*1c90*/  PLOP3.LUT P3, PT, PT, PT, UP5, 0x80, 0x8 ;  /* 0x000000000008781c */ /* 0x000fe20003f6f058 */
[----:B------:R-:W2:Y:S01]  /*1ca0*/  @P6 LDG.E.U8 R180, desc[UR20][R30.64] ;  /* 0x000000141eb46981 */ /* 0x000ea2000c1e1100 */
[----:B------:R-:W-:Y:S01]  /*1cb0*/  PLOP3.LUT P2, PT, PT, PT, UP5, 0x80, 0x8 ;  /* 0x000000000008781c */ /* 0x000fe20003f4f058 */
[----:B------:R-:W-:Y:S01]  /*1cc0*/  UISETP.GE.U32.AND UP5, UPT, UR23, 0x7fffffdc, UPT ;  /* 0x7fffffdc1700788c */ /* 0x000fe2000bfa6070 */
[----:B------:R-:W-:Y:S01]  /*1cd0*/  PRMT R164, RZ, 0x7610, R164 ;  /* 0x00007610ffa47816 */ /* 0x000fe200000000a4 */
[----:B------:R-:W-:Y:S01]  /*1ce0*/  USHF.R.S32.HI UR30, URZ, 0x1f, UR16 ;  /* 0x0000001fff1e7899 */ /* 0x000fe20008011410 */
[----:B------:R-:W2:Y:S01]  /*1cf0*/  @P6 LDG.E.U8 R174, desc[UR20][R44.64] ;  /* 0x000000142cae6981 */ /* 0x000ea2000c1e1100 */
[----:B------:R-:W-:Y:S01]  /*1d00*/  PLOP3.LUT P6, PT, PT, PT, UP4, 0x80, 0x8 ;  /* 0x000000000008781c */ /* 0x000fe20003fcf048 */
[----:B------:R-:W-:-:S02]  /*1d10*/  ULOP3.LUT UP6, URZ, UR17, 0x1, URZ, 0xc0, !UPT ;  /* 0x0000000111ff7892 */ /* 0x000fc4000f8cc0ff */
[----:B------:R-:W2:Y:S01]  /*1d20*/  @!P4 LDG.E.U8 R183, desc[UR20][R46.64] ;  /* 0x000000142eb7c981 */ /* 0x000ea2000c1e1100 */
[----:B------:R-:W-:Y:S01]  /*1d30*/  PLOP3.LUT P4, PT, PT, PT, UP4, 0x80, 0x8 ;  /* 0x000000000008781c */ /* 0x000fe20003f8f048 */
[----:B------:R-:W-:Y:S01]  /*1d40*/  USHF.R.S32.HI UR29, URZ, 0x1f, UR15 ;  /* 0x0000001fff1d7899 */ /* 0x000fe2000801140f */
[----:B------:R-:W-:Y:S01]  /*1d50*/  IADD3 R48, P0, PT, R4, UR16, RZ ;  /* 0x0000001004307c10 */ /* 0x000fe2000ff1e0ff */
[----:B------:R-:W2:Y:S01]  /*1d60*/  @!P5 LDG.E.U8 R164, desc[UR20][R34.64] ;  /* 0x0000001422a4d981 */ /* 0x000ea2000c1e1100 */
[----:B------:R-:W-:Y:S02]  /*1d70*/  PLOP3.LUT P4, PT, PT, PT, UP5, 0x80, 0x8 ;  /* 0x000000000008781c */ /* 0x000fe40003f8f058 */
[----:B------:R-:W-:Y:S01]  /*1d80*/  IADD3 R56, P4, PT, R6, UR14, RZ ;  /* 0x0000000e06387c10 */ /* 0x000fe2000ff9e0ff */
[----:B------:R-:W-:Y:S01]  /*1d90*/  USHF.R.U32.HI UR24, URZ, 0x5, UR5 ;  /* 0x00000005ff187899 */ /* 0x000fe20008011605 */
[----:B------:R-:W-:Y:S02]  /*1da0*/  IADD3 R52, P5, PT, R4, UR15, RZ ;  /* 0x0000000f04347c10 */ /* 0x000fe4000ffbe0ff */
[----:B------:R-:W-:-:S02]  /*1db0*/  IADD3.X R49, PT, PT, R5, UR30, RZ, P0, !PT ;  /* 0x0000001e05317c10 */ /* 0x000fc400087fe4ff */
[----:B------:R-:W-:Y:S01]  /*1dc0*/  PRMT R189, RZ, 0x7610, R189 ;  /* 0x00007610ffbd7816 */ /* 0x000fe200000000bd */
[----:B------:R-:W-:Y:S01]  /*1dd0*/  USHF.L.U32 UR13, UR6, 0x2, URZ ;  /* 0x00000002060d7899 */ /* 0x000fe200080006ff */
[----:B------:R-:W-:Y:S02]  /*1de0*/  PLOP3.LUT P0, PT, PT, PT, UP6, 0x80, 0x8 ;  /* 0x000000000008781c */ /* 0x000fe40003f0f068 */
[----:B------:R-:W-:Y:S01]  /*1df0*/  IADD3.X R57, PT, PT, R7, UR28, RZ, P4, !PT ;  /* 0x0000001c07397c10 */ /* 0x000fe2000a7fe4ff */
[----:B------:R-:W-:Y:S01]  /*1e00*/  ULOP3.LUT UP6, URZ, UR24, 0x1, URZ, 0xc0, !UPT ;  /* 0x0000000118ff7892 */ /* 0x000fe2000f8cc0ff */
[----:B------:R-:W-:Y:S02]  /*1e10*/  PRMT R168, RZ, 0x7610, R168 ;  /* 0x00007610ffa87816 */ /* 0x000fe400000000a8 */
[----:B------:R-:W-:Y:S01]  /*1e20*/  IADD3.X R53, PT, PT, R5, UR29, RZ, P5, !PT ;  /* 0x0000001d05357c10 */ /* 0x000fe2000affe4ff */
[----:B------:R-:W-:Y:S01]  /*1e30*/  USHF.R.S32.HI UR27, URZ, 0x1f, UR13 ;  /* 0x0000001fff1b7899 */ /* 0x000fe2000801140d */
[C---:B------:R-:W-:Y:S01]  /*1e40*/  IADD3 R58, P4, PT, R6.reuse, UR16, RZ ;  /* 0x00000010063a7c10 */ /* 0x040fe2000ff9e0ff */
[----:B------:R-:W2:Y:S01]  /*1e50*/  @!P2 LDG.E.U8 R189, desc[UR20][R56.64] ;  /* 0x0000001438bda981 */ /* 0x000ea2000c1e1100 */
[----:B------:R-:W-:Y:S01]  /*1e60*/  IADD3 R60, P2, PT, R6, UR22, RZ ;  /* 0x00000016063c7c10 */ /* 0x000fe2000ff5e0ff */
[----:B------:R-:W-:Y:S01]  /*1e70*/  UIMAD UR23, UR6, 0x1b, URZ ;  /* 0x0000001b061778a4 */ /* 0x000fe2000f8e02ff */
[----:B------:R-:W-:Y:S01]  /*1e80*/  IADD3 R54, P5, PT, R4, UR13, RZ ;  /* 0x0000000d04367c10 */ /* 0x000fe2000ffbe0ff */
[----:B------:R-:W2:Y:S01]  /*1e90*/  @!P6 LDG.E.U8 R168, desc[UR20][R52.64] ;  /* 0x0000001434a8e981 */ /* 0x000ea2000c1e1100 */
[----:B------:R-:W-:-:S02]  /*1ea0*/  PRMT R165, RZ, 0x7610, R165 ;  /* 0x00007610ffa57816 */ /* 0x000fc400000000a5 */
[----:B------:R-:W-:Y:S02]  /*1eb0*/  PRMT R163, RZ, 0x7610, R163 ;  /* 0x00007610ffa37816 */ /* 0x000fe400000000a3 */
[----:B------:R-:W-:Y:S02]  /*1ec0*/  PLOP3.LUT P6, PT, PT, PT, UP6, 0x80, 0x8 ;  /* 0x000000000008781c */ /* 0x000fe40003fcf068 */
[C---:B------:R-:W-:Y:S01]  /*1ed0*/  IADD3.X R59, PT, PT, R7.reuse, UR30, RZ, P4, !PT ;  /* 0x0000001e073b7c10 */ /* 0x040fe2000a7fe4ff */
[----:B------:R-:W-:Y:S01]  /*1ee0*/  UIADD3 UR25, UPT, UPT, UR36, -0xd, URZ ;  /* 0xfffffff324197890 */ /* 0x000fe2000fffe0ff */
[----:B------:R-:W-:Y:S01]  /*1ef0*/  PLOP3.LUT P4, PT, PT, PT, UP3, 0x80, 0x8 ;  /* 0x000000000008781c */ /* 0x000fe20003f8f038 */
[----:B------:R-:W2:Y:S01]  /*1f00*/  @P0 LDG.E.U8 R165, desc[UR20][R48.64] ;  /* 0x0000001430a50981 */ /* 0x000ea2000c1e1100 */
[----:B------:R-:W-:Y:S01]  /*1f10*/  IADD3.X R61, PT, PT, R7, UR31, RZ, P2, !PT ;  /* 0x0000001f073d7c10 */ /* 0x000fe200097fe4ff */
[----:B------:R-:W-:Y:S01]  /*1f20*/  USHF.R.S32.HI UR31, URZ, 0x1f, UR23 ;  /* 0x0000001fff1f7899 */ /* 0x000fe20008011417 */
[----:B------:R-:W-:Y:S01]  /*1f30*/  IADD3.X R55, PT, PT, R5, UR27, RZ, P5, !PT ;  /* 0x0000001b05377c10 */ /* 0x000fe2000affe4ff */
[----:B------:R-:W2:Y:S01]  /*1f40*/  @P0 LDG.E.U8 R163, desc[UR20][R58.64] ;  /* 0x000000143aa30981 */ /* 0x000ea2000c1e1100 */
[----:B------:R-:W-:-:S02]  /*1f50*/  PLOP3.LUT P5, PT, PT, PT, UP5, 0x80, 0x8 ;  /* 0x000000000008781c */ /* 0x000fc40003faf058 */
[----:B------:R-:W-:Y:S01]  /*1f60*/  IADD3 R66, P2, PT, R4, UR23, RZ ;  /* 0x0000001704427c10 */ /* 0x000fe2000ff5e0ff */
[----:B------:R-:W-:Y:S01]  /*1f70*/  UIADD3 UR24, UPT, UPT, UR36, -0x6, URZ ;  /* 0xfffffffa24187890 */ /* 0x000fe2000fffe0ff */
[----:B------:R-:W-:Y:S02]  /*1f80*/  IADD3 R62, P0, PT, R6, UR12, RZ ;  /* 0x0000000c063e7c10 */ /* 0x000fe4000ff1e0ff */
[----:B------:R-:W-:Y:S02]  /*1f90*/  PRMT R151, RZ, 0x7610, R151 ;  /* 0x00007610ff977816 */ /* 0x000fe40000000097 */
[----:B------:R-:W-:Y:S01]  /*1fa0*/  PLOP3.LUT P3, PT, PT, PT, UP3, 0x80, 0x8 ;  /* 0x000000000008781c */ /* 0x000fe20003f6f038 */
[----:B------:R-:W-:Y:S01]  /*1fb0*/  UISETP.GE.U32.AND UP3, UPT, UR25, 0x7fffffd4, UPT ;  /* 0x7fffffd41900788c */ /* 0x000fe2000bf66070 */
[----:B------:R-:W-:Y:S01]  /*1fc0*/  PRMT R167, RZ, 0x7610, R167 ;  /* 0x00007610ffa77816 */ /* 0x000fe200000000a7 */
[----:B------:R-:W-:Y:S01]  /*1fd0*/  UIMAD UR17, UR6, 0x13, URZ ;  /* 0x00000013061178a4 */ /* 0x000fe2000f8e02ff */
[----:B------:R-:W-:-:S02]  /*1fe0*/  PRMT R162, RZ, 0x7610, R162 ;  /* 0x00007610ffa27816 */ /* 0x000fc400000000a2 */
        /* <DEDUP_REMOVED lines=9> */
[----:B------:R-:W2:Y:S01]  /*2080*/  @P6 LDG.E.U8 R167, desc[UR20][R60.64] ;  /* 0x000000143ca76981 */ /* 0x000ea2000c1e1100 */
[----:B------:R-:W-:Y:S01]  /*2090*/  USHF.R.S32.HI UR30, URZ, 0x1f, UR17 ;  /* 0x0000001fff1e7899 */ /* 0x000fe20008011411 */
[----:B------:R-:W-:Y:S01]  /*20a0*/  PLOP3.LUT P6, PT, PT, PT, UP3, 0x80, 0x8 ;  /* 0x000000000008781c */ /* 0x000fe20003fcf038 */
[----:B------:R-:W-:Y:S01]  /*20b0*/  ULOP3.LUT UP6, URZ, UR12, 0x1, URZ, 0xc0, !UPT ;  /* 0x000000010cff7892 */ /* 0x000fe2000f8cc0ff */
[----:B------:R-:W2:Y:S01]  /*20c0*/  @!P4 LDG.E.U8 R162, desc[UR20][R62.64] ;  /* 0x000000143ea2c981 */ /* 0x000ea2000c1e1100 */
[----:B------:R-:W-:Y:S01]  /*20d0*/  USHF.R.S32.HI UR28, URZ, 0x1f, UR16 ;  /* 0x0000001fff1c7899 */ /* 0x000fe20008011410 */
[----:B------:R-:W-:-:S02]  /*20e0*/  PLOP3.LUT P4, PT, PT, PT, UP3, 0x80, 0x8 ;  /* 0x000000000008781c */ /* 0x000fc40003f8f038 */
[C---:B------:R-:W-:Y:S01]  /*20f0*/  IADD3 R64, P0, PT, R4.reuse, UR17, RZ ;  /* 0x0000001104407c10 */ /* 0x040fe2000ff1e0ff */
[----:B------:R-:W2:Y:S01]  /*2100*/  @!P5 LDG.E.U8 R157, desc[UR20][R54.64] ;  /* 0x00000014369dd981 */ /* 0x000ea2000c1e1100 */
[----:B------:R-:W-:Y:S01]  /*2110*/  PLOP3.LUT P4, PT, PT, PT, UP4, 0x80, 0x8 ;  /* 0x000000000008781c */ /* 0x000fe20003f8f048 */
[----:B------:R-:W-:Y:S01]  /*2120*/  USHF.R.U32.HI UR22, URZ, 0x4, UR5 ;  /* 0x00000004ff167899 */ /* 0x000fe20008011605 */
[----:B------:R-:W-:Y:S02]  /*2130*/  IADD3 R68, P5, PT, R4, UR16, RZ ;  /* 0x0000001004447c10 */ /* 0x000fe4000ffbe0ff */
[----:B------:R-:W-:Y:S01]  /*2140*/  IADD3 R72, P4, PT, R6, UR15, RZ ;  /* 0x0000000f06487c10 */ /* 0x000fe2000ff9e0ff */
[----:B------:R-:W-:Y:S01]  /*2150*/  UIMAD UR14, UR6, 0x5, URZ ;  /* 0x00000005060e78a4 */ /* 0x000fe2000f8e02ff */
[----:B------:R-:W-:Y:S02]  /*2160*/  IADD3.X R65, PT, PT, R5, UR30, RZ, P0, !PT ;  /* 0x0000001e05417c10 */ /* 0x000fe400087fe4ff */
[----:B------:R-:W-:Y:S01]  /*2170*/  PLOP3.LUT P0, PT, PT, PT, UP6, 0x80, 0x8 ;  /* 0x000000000008781c */ /* 0x000fe20003f0f068 */
[----:B------:R-:W-:Y:S01]  /*2180*/  ULOP3.LUT UP6, URZ, UR22, 0x1, URZ, 0xc0, !UPT ;  /* 0x0000000116ff7892 */ /* 0x000fe2000f8cc0ff */
[----:B------:R-:W-:-:S02]  /*2190*/  PRMT R159, RZ, 0x7610, R159 ;  /* 0x00007610ff9f7816 */ /* 0x000fc4000000009f */
[----:B------:R-:W-:Y:S02]  /*21a0*/  PRMT R166, RZ, 0x7610, R166 ;  /* 0x00007610ffa67816 */ /* 0x000fe400000000a6 */
[----:B------:R-:W-:Y:S02]  /*21b0*/  IADD3.X R69, PT, PT, R5, UR28, RZ, P5, !PT ;  /* 0x0000001c05457c10 */ /* 0x000fe4000affe4ff */
[----:B------:R-:W-:Y:S01]  /*21c0*/  IADD3.X R73, PT, PT, R7, UR29, RZ, P4, !PT ;  /* 0x0000001d07497c10 */ /* 0x000fe2000a7fe4ff */
[----:B------:R-:W-:Y:S01]  /*21d0*/  USHF.R.S32.HI UR26, URZ, 0x1f, UR14 ;  /* 0x0000001fff1a7899 */ /* 0x000fe2000801140e */
[----:B------:R-:W-:Y:S01]  /*21e0*/  IADD3 R74, P4, PT, R6, UR17, RZ ;  /* 0x00000011064a7c10 */ /* 0x000fe2000ff9e0ff */
[----:B------:R-:W2:Y:S01]  /*21f0*/  @!P6 LDG.E.U8 R159, desc[UR20][R68.64] ;  /* 0x00000014449fe981 */ /* 0x000ea2000c1e1100 */
[----:B------:R-:W-:Y:S01]  /*2200*/  IADD3 R70, P5, PT, R4, UR14, RZ ;  /* 0x0000000e04467c10 */ /* 0x000fe2000ffbe0ff */
[----:B------:R-:W-:Y:S01]  /*2210*/  UIMAD UR22, UR6, 0x1c, URZ ;  /* 0x0000001c061678a4 */ /* 0x000fe2000f8e02ff */
[----:B------:R-:W-:Y:S01]  /*2220*/  PLOP3.LUT P6, PT, PT, PT, UP6, 0x80, 0x8 ;  /* 0x000000000008781c */ /* 0x000fe20003fcf068 */
[----:B------:R-:W2:Y:S01]  /*2230*/  @!P2 LDG.E.U8 R166, desc[UR20][R72.64] ;  /* 0x0000001448a6a981 */ /* 0x000ea2000c1e1100 */
[----:B------:R-:W-:-:S02]  /*2240*/  IADD3 R76, P2, PT, R6, UR23, RZ ;  /* 0x00000017064c7c10 */ /* 0x000fc4000ff5e0ff */
[----:B------:R-:W-:Y:S02]  /*2250*/  PRMT R160, RZ, 0x7610, R160 ;  /* 0x00007610ffa07816 */ /* 0x000fe400000000a0 */
[----:B------:R-:W-:Y:S02]  /*2260*/  PRMT R158, RZ, 0x7610, R158 ;  /* 0x00007610ff9e7816 */ /* 0x000fe4000000009e */
[----:B------:R-:W-:Y:S01]  /*2270*/  IADD3.X R75, PT, PT, R7, UR30, RZ, P4, !PT ;  /* 0x0000001e074b7c10 */ /* 0x000fe2000a7fe4ff */
[----:B------:R-:W-:Y:S01]  /*2280*/  UIADD3 UR25, UPT, UPT, UR36, -0xe, URZ ;  /* 0xfffffff224197890 */ /* 0x000fe2000fffe0ff */
[----:B------:R-:W-:Y:S01]  /*2290*/  IADD3.X R71, PT, PT, R5, UR26, RZ, P5, !PT ;  /* 0x0000001a05477c10 */ /* 0x000fe2000affe4ff */
[----:B------:R-:W2:Y:S01]  /*22a0*/  @P0 LDG.E.U8 R160, desc[UR20][R64.64] ;  /* 0x0000001440a00981 */ /* 0x000ea2000c1e1100 */
[----:B------:R-:W-:Y:S02]  /*22b0*/  PLOP3.LUT P5, PT, PT, PT, UP4, 0x80, 0x8 ;  /* 0x000000000008781c */ /* 0x000fe40003faf048 */
[----:B------:R-:W-:Y:S01]  /*22c0*/  PLOP3.LUT P4, PT, PT, PT, UP5, 0x80, 0x8 ;  /* 0x000000000008781c */ /* 0x000fe20003f8f058 */
[----:B------:R-:W2:Y:S01]  /*22d0*/  @P0 LDG.E.U8 R158, desc[UR20][R74.64] ;  /* 0x000000144a9e0981 */ /* 0x000ea2000c1e1100 */
[----:B------:R-:W-:Y:S01]  /*22e0*/  IADD3.X R77, PT, PT, R7, UR31, RZ, P2, !PT ;  /* 0x0000001f074d7c10 */ /* 0x000fe200097fe4ff */
[----:B------:R-:W-:Y:S01]  /*22f0*/  USHF.R.S32.HI UR31, URZ, 0x1f, UR22 ;  /* 0x0000001fff1f7899 */ /* 0x000fe20008011416 */
[----:B------:R-:W-:-:S02]  /*2300*/  PRMT R156, RZ, 0x7610, R156 ;  /* 0x00007610ff9c7816 */ /* 0x000fc4000000009c */
[----:B------:R-:W-:Y:S01]  /*2310*/  PLOP3.LUT P3, PT, PT, PT, UP5, 0x80, 0x8 ;  /* 0x000000000008781c */ /* 0x000fe20003f6f058 */
[----:B------:R-:W-:Y:S01]  /*2320*/  UISETP.GE.U32.AND UP5, UPT, UR25, 0x7fffffd3, UPT ;  /* 0x7fffffd31900788c */ /* 0x000fe2000bfa6070 */
[----:B------:R-:W-:Y:S02]  /*2330*/  PRMT R152, RZ, 0x7610, R152 ;  /* 0x00007610ff987816 */ /* 0x000fe40000000098 */
[----:B------:R-:W-:Y:S01]  /*2340*/  IADD3 R82, P2, PT, R4, UR22, RZ ;  /* 0x0000001604527c10 */ /* 0x000fe2000ff5e0ff */
[----:B------:R-:W-:Y:S01]  /*2350*/  UIADD3 UR24, UPT, UPT, UR36, -0x7, URZ ;  /* 0xfffffff924187890 */ /* 0x000fe2000fffe0ff */
[----:B------:R-:W-:Y:S01]  /*2360*/  IADD3 R78, P0, PT, R6, UR13, RZ ;  /* 0x0000000d064e7c10 */ /* 0x000fe2000ff1e0ff */
[----:B------:R-:W-:Y:S01]  /*2370*/  UIMAD UR17, UR6, 0x14, URZ ;  /* 0x00000014061178a4 */ /* 0x000fe2000f8e02ff */
[----:B------:R-:W-:Y:S01]  /*2380*/  PRMT R128, RZ, 0x7610, R128 ;  /* 0x00007610ff807816 */ /* 0x000fe20000000080 */
[----:B------:R-:W-:Y:S01]  /*2390*/  USHF.R.U32.HI UR13, URZ, 0xb, UR5 ;  /* 0x0000000bff0d7899 */ /* 0x000fe20008011605 */
[----:B------:R-:W-:Y:S01]  /*23a0*/  PRMT R153, RZ, 0x7610, R153 ;  /* 0x00007610ff997816 */ /* 0x000fe20000000099 */
[----:B------:R-:W-:Y:S01]  /*23b0*/  UIMAD UR15, UR6, 0xd, URZ ;  /* 0x0000000d060f78a4 */ /* 0x000fe2000f8e02ff */
[----:B------:R-:W-:Y:S01]  /*23c0*/  IADD3.X R83, PT, PT, R5, UR31, RZ, P2, !PT ;  /* 0x0000001f05537c10 */ /* 0x000fe200097fe4ff */
[----:B------:R-:W2:Y:S01]  /*23d0*/  @P6 LDG.E.U8 R156, desc[UR20][R66.64] ;  /* 0x00000014429c6981 */ /* 0x000ea2000c1e1100 */
[----:B------:R-:W-:-:S02]  /*23e0*/  IADD3.X R79, PT, PT, R7, UR27, RZ, P0, !PT ;  /* 0x0000001b074f7c10 */ /* 0x000fc400087fe4ff */
[----:B------:R-:W-:Y:S01]  /*23f0*/  PLOP3.LUT P3, PT, PT, PT, UP3, 0x80, 0x8 ;  /* 0x000000000008781c */ /* 0x000fe20003f6f038 */
[----:B------:R-:W2:Y:S01]  /*2400*/  @P6 LDG.E.U8 R152, desc[UR20][R76.64] ;  /* 0x000000144c986981 */ /* 0x000ea2000c1e1100 */
[----:B------:R-:W-:Y:S01]  /*2410*/  PLOP3.LUT P2, PT, PT, PT, UP3, 0x80, 0x8 ;  /* 0x000000000008781c */ /* 0x000fe20003f4f038 */
[----:B------:R-:W-:Y:S01]  /*2420*/  UISETP.GE.U32.AND UP3, UPT, UR24, 0x7fffffda, UPT ;  /* 0x7fffffda1800788c */ /* 0x000fe2000bf66070 */
[----:B------:R-:W-:Y:S01]  /*2430*/  PLOP3.LUT P6, PT, PT, PT, UP5, 0x80, 0x8 ;  /* 0x000000000008781c */ /* 0x000fe20003fcf058 */
[----:B------:R-:W-:Y:S02]  /*2440*/  USHF.R.S32.HI UR30, URZ, 0x1f, UR17 ;  /* 0x0000001fff1e7899 */ /* 0x000fe40008011411 */
[----:B------:R-:W-:Y:S01]  /*2450*/  IADD3 R80, P0, PT, R4, UR17, RZ ;  /* 0x0000001104507c10 */ /* 0x000fe2000ff1e0ff */
[----:B------:R-:W-:Y:S01]  /*2460*/  ULOP3.LUT UP6, URZ, UR13, 0x1, URZ, 0xc0, !UPT ;  /* 0x000000010dff7892 */ /* 0x000fe2000f8cc0ff */
[----:B------:R-:W2:Y:S01]  /*2470*/  @!P5 LDG.E.U8 R128, desc[UR20][R70.64] ;  /* 0x000000144680d981 */ /* 0x000ea2000c1e1100 */
[----:B------:R-:W-:-:S02]  /*2480*/  USHF.R.S32.HI UR29, URZ, 0x1f, UR15 ;  /* 0x0000001fff1d7899 */ /* 0x000fc4000801140f */
[----:B------:R-:W-:Y:S01]  /*2490*/  IADD3 R84, P5, PT, R4, UR15, RZ ;  /* 0x0000000f04547c10 */ /* 0x000fe2000ffbe0ff */
[----:B------:R-:W-:Y:S01]  /*24a0*/  USHF.R.U32.HI UR23, URZ, 0x3, UR5 ;  /* 0x00000003ff177899 */ /* 0x000fe20008011605 */
[----:B------:R-:W2:Y:S01]  /*24b0*/  @!P4 LDG.E.U8 R153, desc[UR20][R78.64] ;  /* 0x000000144e99c981 */ /* 0x000ea2000c1e1100 */
[----:B------:R-:W-:Y:S01]  /*24c0*/  PLOP3.LUT P4, PT, PT, PT, UP5, 0x80, 0x8 ;  /* 0x000000000008781c */ /* 0x000fe20003f8f058 */
[----:B------:R-:W-:Y:S01]  /*24d0*/  UIMAD UR12, UR6, 0x6, URZ ;  /* 0x00000006060c78a4 */ /* 0x000fe2000f8e02ff */
[----:B------:R-:W-:Y:S02]  /*24e0*/  PLOP3.LUT P4, PT, PT, PT, UP3, 0x80, 0x8 ;  /* 0x000000000008781c */ /* 0x000fe40003f8f038 */
[C---:B------:R-:W-:Y:S02]  /*24f0*/  IADD3.X R81, PT, PT, R5.reuse, UR30, RZ, P0, !PT ;  /* 0x0000001e05517c10 */ /* 0x040fe400087fe4ff */
[----:B------:R-:W-:Y:S02]  /*2500*/  IADD3 R88, P4, PT, R6, UR16, RZ ;  /* 0x0000001006587c10 */ /* 0x000fe4000ff9e0ff */
[----:B------:R-:W-:Y:S01]  /*2510*/  PLOP3.LUT P0, PT, PT, PT, UP6, 0x80, 0x8 ;  /* 0x000000000008781c */ /* 0x000fe20003f0f068 */
[----:B------:R-:W-:Y:S01]  /*2520*/  ULOP3.LUT UP6, URZ, UR23, 0x1, URZ, 0xc0, !UPT ;  /* 0x0000000117ff7892 */ /* 0x000fe2000f8cc0ff */
[----:B------:R-:W-:Y:S01]  /*2530*/  PRMT R154, RZ, 0x7610, R154 ;  /* 0x00007610ff9a7816 */ /* 0x000fe2000000009a */
[----:B------:R-:W-:Y:S01]  /*2540*/  USHF.R.S32.HI UR27, URZ, 0x1f, UR12 ;  /* 0x0000001fff1b7899 */ /* 0x000fe2000801140c */
[----:B------:R-:W-:-:S02]  /*2550*/  IADD3.X R85, PT, PT, R5, UR29, RZ, P5, !PT ;  /* 0x0000001d05557c10 */ /* 0x000fc4000affe4ff */
[----:B------:R-:W-:Y:S02]  /*2560*/  PRMT R193, RZ, 0x7610, R193 ;  /* 0x00007610ffc17816 */ /* 0x000fe400000000c1 */
[----:B------:R-:W-:Y:S01]  /*2570*/  IADD3.X R89, PT, PT, R7, UR28, RZ, P4, !PT ;  /* 0x0000001c07597c10 */ /* 0x000fe2000a7fe4ff */
[----:B------:R-:W2:Y:S01]  /*2580*/  @!P6 LDG.E.U8 R154, desc[UR20][R84.64] ;  /* 0x00000014549ae981 */ /* 0x000ea2000c1e1100 */
[----:B------:R-:W-:Y:S02]  /*2590*/  IADD3 R86, P5, PT, R4, UR12, RZ ;  /* 0x0000000c04567c10 */ /* 0x000fe4000ffbe0ff */
[----:B------:R-:W-:Y:S01]  /*25a0*/  IADD3 R90, P4, PT, R6, UR17, RZ ;  /* 0x00000011065a7c10 */ /* 0x000fe2000ff9e0ff */
[----:B------:R-:W-:Y:S01]  /*25b0*/  UIMAD UR23, UR6, 0x1d, URZ ;  /* 0x0000001d061778a4 */ /* 0x000fe2000f8e02ff */
[----:B------:R-:W-:Y:S01]  /*25c0*/  PLOP3.LUT P6, PT, PT, PT, UP6, 0x80, 0x8 ;  /* 0x000000000008781c */ /* 0x000fe20003fcf068 */
[----:B------:R-:W3:Y:S01]  /*25d0*/  @!P2 LDG.E.U8 R193, desc[UR20][R88.64] ;  /* 0x0000001458c1a981 */ /* 0x000ee2000c1e1100 */
[----:B------:R-:W-:-:S02]  /*25e0*/  IADD3.X R87, PT, PT, R5, UR27, RZ, P5, !PT ;  /* 0x0000001b05577c10 */ /* 0x000fc4000affe4ff */
[----:B------:R-:W-:Y:S02]  /*25f0*/  PRMT R129, RZ, 0x7610, R129 ;  /* 0x00007610ff817816 */ /* 0x000fe40000000081 */
[----:B------:R-:W-:Y:S02]  /*2600*/  PRMT R191, RZ, 0x7610, R191 ;  /* 0x00007610ffbf7816 */ /* 0x000fe400000000bf */
[----:B------:R-:W-:Y:S02]  /*2610*/  PLOP3.LUT P5, PT, PT, PT, UP3, 0x80, 0x8 ;  /* 0x000000000008781c */ /* 0x000fe40003faf038 */
[C---:B------:R-:W-:Y:S02]  /*2620*/  IADD3.X R91, PT, PT, R7.reuse, UR30, RZ, P4, !PT ;  /* 0x0000001e075b7c10 */ /* 0x040fe4000a7fe4ff */
[----:B------:R-:W-:Y:S01]  /*2630*/  IADD3 R92, P2, PT, R6, UR22, RZ ;  /* 0x00000016065c7c10 */ /* 0x000fe2000ff5e0ff */
[----:B------:R-:W-:Y:S01]  /*2640*/  UIADD3 UR25, UPT, UPT, UR36, -0xf, URZ ;  /* 0xfffffff124197890 */ /* 0x000fe2000fffe0ff */
[----:B------:R-:W-:Y:S01]  /*2650*/  PLOP3.LUT P4, PT, PT, PT, UP4, 0x80, 0x8 ;  /* 0x000000000008781c */ /* 0x000fe20003f8f048 */
[----:B------:R-:W-:Y:S01]  /*2660*/  USHF.R.S32.HI UR30, URZ, 0x1f, UR23 ;  /* 0x0000001fff1e7899 */ /* 0x000fe20008011417 */
[----:B------:R-:W-:Y:S01]  /*2670*/  IADD3.X R93, PT, PT, R7, UR31, RZ, P2, !PT ;  /* 0x0000001f075d7c10 */ /* 0x000fe200097fe4ff */
[----:B------:R-:W5:Y:S01]  /*2680*/  @P0 LDG.E.U8 R129, desc[UR20][R80.64] ;  /* 0x0000001450810981 */ /* 0x000f62000c1e1100 */
[----:B------:R-:W-:-:S02]  /*2690*/  PRMT R161, RZ, 0x7610, R161 ;  /* 0x00007610ffa17816 */ /* 0x000fc400000000a1 */
[----:B------:R-:W-:Y:S01]  /*26a0*/  PLOP3.LUT P3, PT, PT, PT, UP4, 0x80, 0x8 ;  /* 0x000000000008781c */ /* 0x000fe20003f6f048 */
[----:B------:R-:W5:Y:S01]  /*26b0*/  @P0 LDG.E.U8 R191, desc[UR20][R90.64] ;  /* 0x000000145abf0981 */ /* 0x000f62000c1e1100 */
[----:B------:R-:W-:Y:S01]  /*26c0*/  PRMT R195, RZ, 0x7610, R195 ;  /* 0x00007610ffc37816 */ /* 0x000fe200000000c3 */
[----:B------:R-:W-:Y:S01]  /*26d0*/  UISETP.GE.U32.AND UP4, UPT, UR25, 0x7fffffd2, UPT ;  /* 0x7fffffd21900788c */ /* 0x000fe2000bf86070 */
[----:B------:R-:W-:Y:S01]  /*26e0*/  IADD3 R98, P2, PT, R4, UR23, RZ ;  /* 0x0000001704627c10 */ /* 0x000fe2000ff5e0ff */
[----:B------:R-:W-:Y:S01]  /*26f0*/  UIADD3 UR24, UPT, UPT, UR36, -0x8, URZ ;  /* 0xfffffff824187890 */ /* 0x000fe2000fffe0ff */
[----:B------:R-:W-:Y:S01]  /*2700*/  IADD3 R94, P0, PT, R6, UR14, RZ ;  /* 0x0000000e065e7c10 */ /* 0x000fe2000ff1e0ff */
[----:B------:R-:W-:Y:S01]  /*2710*/  UIMAD UR17, UR6, 0x15, URZ ;  /* 0x00000015061178a4 */ /* 0x000fe2000f8e02ff */
[----:B------:R-:W-:Y:S01]  /*2720*/  PRMT R155, RZ, 0x7610, R155 ;  /* 0x00007610ff9b7816 */ /* 0x000fe2000000009b */
[----:B------:R-:W-:Y:S01]  /*2730*/  UIMAD UR16, UR6, 0xe, URZ ;  /* 0x0000000e061078a4 */ /* 0x000fe2000f8e02ff */
[----:B------:R-:W-:Y:S01]  /*2740*/  PRMT R184, RZ, 0x7610, R184 ;  /* 0x00007610ffb87816 */ /* 0x000fe200000000b8 */
[----:B------:R-:W-:Y:S01]  /*2750*/  USHF.R.U32.HI UR14, URZ, 0xa, UR5 ;  /* 0x0000000aff0e7899 */ /* 0x000fe20008011605 */
[----:B------:R-:W-:Y:S01]  /*2760*/  IADD3.X R99, PT, PT, R5, UR30, RZ, P2, !PT ;  /* 0x0000001e05637c10 */ /* 0x000fe200097fe4ff */
[----:B------:R-:W5:Y:S01]  /*2770*/  @P6 LDG.E.U8 R161, desc[UR20][R82.64] ;  /* 0x0000001452a16981 */ /* 0x000f62000c1e1100 */
[----:B------:R-:W-:-:S02]  /*2780*/  IADD3.X R95, PT, PT, R7, UR26, RZ, P0, !PT ;  /* 0x0000001a075f7c10 */ /* 0x000fc400087fe4ff */
[----:B------:R-:W-:Y:S01]  /*2790*/  PLOP3.LUT P3, PT, PT, PT, UP5, 0x80, 0x8 ;  /* 0x000000000008781c */ /* 0x000fe20003f6f058 */
[----:B------:R-:W5:Y:S01]  /*27a0*/  @P6 LDG.E.U8 R195, desc[UR20][R92.64] ;  /* 0x000000145cc36981 */ /* 0x000f62000c1e1100 */
[----:B------:R-:W-:Y:S01]  /*27b0*/  PLOP3.LUT P2, PT, PT, PT, UP5, 0x80, 0x8 ;  /* 0x000000000008781c */ /* 0x000fe20003f4f058 */
[----:B------:R-:W-:Y:S01]  /*27c0*/  UISETP.GE.U32.AND UP5, UPT, UR24, 0x7fffffd9, UPT ;  /* 0x7fffffd91800788c */ /* 0x000fe2000bfa6070 */
[----:B------:R-:W-:Y:S01]  /*27d0*/  PLOP3.LUT P6, PT, PT, PT, UP4, 0x80, 0x8 ;  /* 0x000000000008781c */ /* 0x000fe20003fcf048 */
[----:B------:R-:W-:Y:S01]  /*27e0*/  USHF.R.S32.HI UR28, URZ, 0x1f, UR17 ;  /* 0x0000001fff1c7899 */ /* 0x000fe20008011411 */
[----:B------:R-:W5:Y:S01]  /*27f0*/  @!P5 LDG.E.U8 R155, desc[UR20][R86.64] ;  /* 0x00000014569bd981 */ /* 0x000f62000c1e1100 */
[----:B------:R-:W-:Y:S01]  /*2800*/  USHF.R.S32.HI UR26, URZ, 0x1f, UR16 ;  /* 0x0000001fff1a7899 */ /* 0x000fe20008011410 */
[C---:B------:R-:W-:Y:S01]  /*2810*/  IADD3 R96, P0, PT, R4.reuse, UR17, RZ ;  /* 0x0000001104607c10 */ /* 0x040fe2000ff1e0ff */
[----:B------:R-:W-:Y:S01]  /*2820*/  UIMAD UR13, UR6, 0x7, URZ ;  /* 0x00000007060d78a4 */ /* 0x000fe2000f8e02ff */
[----:B------:R-:W-:Y:S01]  /*2830*/  IADD3 R100, P5, PT, R4, UR16, RZ ;  /* 0x0000001004647c10 */ /* 0x000fe2000ffbe0ff */
[----:B------:R-:W-:Y:S01]  /*2840*/  ULOP3.LUT UP6, URZ, UR14, 0x1, URZ, 0xc0, !UPT ;  /* 0x000000010eff7892 */ /* 0x000fe2000f8cc0ff */
[----:B------:R-:W5:Y:S01]  /*2850*/  @!P4 LDG.E.U8 R184, desc[UR20][R94.64] ;  /* 0x000000145eb8c981 */ /* 0x000f62000c1e1100 */
[----:B------:R-:W-:Y:S01]  /*2860*/  PLOP3.LUT P4, PT, PT, PT, UP4, 0x80, 0x8 ;  /* 0x000000000008781c */ /* 0x000fe20003f8f048 */
[----:B------:R-:W-:Y:S01]  /*2870*/  USHF.R.U32.HI UR22, URZ, 0x2, UR5 ;  /* 0x00000002ff167899 */ /* 0x000fe20008011605 */
[----:B------:R-:W-:Y:S01]  /*2880*/  PLOP3.LUT P4, PT, PT, PT, UP5, 0x80, 0x8 ;  /* 0x000000000008781c */ /* 0x000fe20003f8f058 */
[----:B------:R-:W-:Y:S01]  /*2890*/  USHF.R.S32.HI UR25, URZ, 0x1f, UR13 ;  /* 0x0000001fff197899 */ /* 0x000fe2000801140d */
[----:B------:R-:W-:-:S02]  /*28a0*/  IADD3.X R97, PT, PT, R5, UR28, RZ, P0, !PT ;  /* 0x0000001c05617c10 */ /* 0x000fc400087fe4ff */
[----:B------:R-:W-:Y:S02]  /*28b0*/  IADD3.X R101, PT, PT, R5, UR26, RZ, P5, !PT ;  /* 0x0000001a05657c10 */ /* 0x000fe4000affe4ff */
[----:B------:R-:W-:Y:S02]  /*28c0*/  IADD3 R104, P4, PT, R6, UR15, RZ ;  /* 0x0000000f06687c10 */ /* 0x000fe4000ff9e0ff */
[----:B------:R-:W-:Y:S01]  /*28d0*/  PLOP3.LUT P0, PT, PT, PT, UP6, 0x80, 0x8 ;  /* 0x000000000008781c */ /* 0x000fe20003f0f068 */
[----:B------:R-:W-:Y:S01]  /*28e0*/  ULOP3.LUT UP6, URZ, UR22, 0x1, URZ, 0xc0, !UPT ;  /* 0x0000000116ff7892 */ /* 0x000fe2000f8cc0ff */
[----:B------:R-:W-:Y:S02]  /*28f0*/  PRMT R197, RZ, 0x7610, R197 ;  /* 0x00007610ffc57816 */ /* 0x000fe400000000c5 */
[----:B------:R-:W-:Y:S02]  /*2900*/  IADD3 R102, P5, PT, R4, UR13, RZ ;  /* 0x0000000d04667c10 */ /* 0x000fe4000ffbe0ff */
[----:B------:R-:W-:-:S02]  /*2910*/  PRMT R194, RZ, 0x7610, R194 ;  /* 0x00007610ffc27816 */ /* 0x000fc400000000c2 */
[----:B------:R-:W-:Y:S01]  /*2920*/  IADD3.X R105, PT, PT, R7, UR29, RZ, P4, !PT ;  /* 0x0000001d07697c10 */ /* 0x000fe2000a7fe4ff */
[----:B------:R-:W5:Y:S01]  /*2930*/  @!P6 LDG.E.U8 R197, desc[UR20][R100.64] ;  /* 0x0000001464c5e981 */ /* 0x000f62000c1e1100 */
[----:B------:R-:W-:Y:S02]  /*2940*/  IADD3.X R103, PT, PT, R5, UR25, RZ, P5, !PT ;  /* 0x0000001905677c10 */ /* 0x000fe4000affe4ff */
[----:B------:R-:W-:Y:S01]  /*2950*/  PLOP3.LUT P5, PT, PT, PT, UP5, 0x80, 0x8 ;  /* 0x000000000008781c */ /* 0x000fe20003faf058 */
[----:B------:R-:W-:Y:S01]  /*2960*/  UIADD3 UR22, UPT, UPT, UR36, -0x10, URZ ;  /* 0xfffffff024167890 */ /* 0x000fe2000fffe0ff */
[----:B------:R-:W-:Y:S01]  /*2970*/  IADD3 R106, P4, PT, R6, UR17, RZ ;  /* 0x00000011066a7c10 */ /* 0x000fe2000ff9e0ff */
[----:B------:R-:W5:Y:S01]  /*2980*/  @!P2 LDG.E.U8 R194, desc[UR20][R104.64] ;  /* 0x0000001468c2a981 */ /* 0x000f62000c1e1100 */
[----:B------:R-:W-:Y:S02]  /*2990*/  PLOP3.LUT P6, PT, PT, PT, UP6, 0x80, 0x8 ;  /* 0x000000000008781c */ /* 0x000fe40003fcf068 */
[----:B------:R-:W-:-:S02]  /*29a0*/  PRMT R186, RZ, 0x7610, R186 ;  /* 0x00007610ffba7816 */ /* 0x000fc400000000ba */
[----:B------:R-:W-:Y:S02]  /*29b0*/  PRMT R192, RZ, 0x7610, R192 ;  /* 0x00007610ffc07816 */ /* 0x000fe400000000c0 */
[C---:B------:R-:W-:Y:S02]  /*29c0*/  IADD3.X R107, PT, PT, R7.reuse, UR28, RZ, P4, !PT ;  /* 0x0000001c076b7c10 */ /* 0x040fe4000a7fe4ff */
[C---:B------:R-:W-:Y:S01]  /*29d0*/  IADD3 R108, P2, PT, R6.reuse, UR23, RZ ;  /* 0x00000017066c7c10 */ /* 0x040fe2000ff5e0ff */
[----:B------:R-:W-:Y:S01]  /*29e0*/  USHF.R.U32.HI UR23, URZ, 0x9, UR5 ;  /* 0x00000009ff177899 */ /* 0x000fe20008011605 */
[----:B------:R-:W-:Y:S01]  /*29f0*/  PLOP3.LUT P3, PT, PT, PT, UP3, 0x80, 0x8 ;  /* 0x000000000008781c */ /* 0x000fe20003f6f038 */
[----:B------:R-:W-:Y:S01]  /*2a00*/  UIMAD UR17, UR6, 0x1e, URZ ;  /* 0x0000001e061178a4 */ /* 0x000fe2000f8e02ff */
[----:B------:R-:W-:Y:S01]  /*2a10*/  PLOP3.LUT P4, PT, PT, PT, UP3, 0x80, 0x8 ;  /* 0x000000000008781c */ /* 0x000fe20003f8f038 */
[----:B------:R-:W-:Y:S01]  /*2a20*/  UISETP.GE.U32.AND UP3, UPT, UR22, 0x7fffffd1, UPT ;  /* 0x7fffffd11600788c */ /* 0x000fe2000bf66070 */
[----:B------:R-:W-:Y:S01]  /*2a30*/  PRMT R188, RZ, 0x7610, R188 ;  /* 0x00007610ffbc7816 */ /* 0x000fe200000000bc */
[----:B------:R-:W5:Y:S01]  /*2a40*/  @P0 LDG.E.U8 R186, desc[UR20][R96.64] ;  /* 0x0000001460ba0981 */ /* 0x000f62000c1e1100 */
[----:B------:R-:W-:Y:S01]  /*2a50*/  PRMT R190, RZ, 0x7610, R190 ;  /* 0x00007610ffbe7816 */ /* 0x000fe200000000be */
[----:B------:R-:W-:Y:S01]  /*2a60*/  ULOP3.LUT UP6, URZ, UR23, 0x1, URZ, 0xc0, !UPT ;  /* 0x0000000117ff7892 */ /* 0x000fe2000f8cc0ff */
[----:B------:R-:W-:Y:S01]  /*2a70*/  PRMT R208, RZ, 0x7610, R208 ;  /* 0x00007610ffd07816 */ /* 0x000fe200000000d0 */
[----:B------:R-:W5:Y:S01]  /*2a80*/  @P0 LDG.E.U8 R192, desc[UR20][R106.64] ;  /* 0x000000146ac00981 */ /* 0x000f62000c1e1100 */
[----:B------:R-:W-:Y:S01]  /*2a90*/  UIMAD UR14, UR6, 0xf, URZ ;  /* 0x0000000f060e78a4 */ /* 0x000fe2000f8e02ff */
[----:B------:R-:W-:Y:S01]  /*2aa0*/  IADD3 R110, P0, PT, R6, UR12, RZ ;  /* 0x0000000c066e7c10 */ /* 0x000fe2000ff1e0ff */
[----:B------:R-:W-:Y:S01]  /*2ab0*/  UIMAD UR15, UR6, 0x16, URZ ;  /* 0x00000016060f78a4 */ /* 0x000fe2000f8e02ff */
[C---:B------:R-:W-:Y:S01]  /*2ac0*/  IADD3.X R109, PT, PT, R7.reuse, UR30, RZ, P2, !PT ;  /* 0x0000001e076d7c10 */ /* 0x040fe200097fe4ff */
[----:B------:R-:W-:Y:S01]  /*2ad0*/  USHF.R.S32.HI UR28, URZ, 0x1f, UR17 ;  /* 0x0000001fff1c7899 */ /* 0x000fe20008011411 */
[----:B------:R-:W-:Y:S01]  /*2ae0*/  PLOP3.LUT P2, PT, PT, PT, UP3, 0x80, 0x8 ;  /* 0x000000000008781c */ /* 0x000fe20003f4f038 */
[----:B------:R-:W-:Y:S01]  /*2af0*/  USHF.R.U32.HI UR12, URZ, 0x1, UR5 ;  /* 0x00000001ff0c7899 */ /* 0x000fe20008011605 */
[----:B------:R-:W5:Y:S01]  /*2b00*/  @!P5 LDG.E.U8 R188, desc[UR20][R102.64] ;  /* 0x0000001466bcd981 */ /* 0x000f62000c1e1100 */
[----:B------:R-:W-:Y:S01]  /*2b10*/  PRMT R199, RZ, 0x7610, R199 ;  /* 0x00007610ffc77816 */ /* 0x000fe200000000c7 */
[----:B------:R-:W-:Y:S01]  /*2b20*/  USHF.R.S32.HI UR22, URZ, 0x1f, UR14 ;  /* 0x0000001fff167899 */ /* 0x000fe2000801140e */
[----:B------:R-:W-:Y:S01]  /*2b30*/  IADD3.X R111, PT, PT, R7, UR27, RZ, P0, !PT ;  /* 0x0000001b076f7c10 */ /* 0x000fe200087fe4ff */
[----:B------:R-:W5:Y:S01]  /*2b40*/  @P6 LDG.E.U8 R190, desc[UR20][R98.64] ;  /* 0x0000001462be6981 */ /* 0x000f62000c1e1100 */
[C---:B------:R-:W-:Y:S01]  /*2b50*/  IADD3 R114, P5, PT, R4.reuse, UR17, RZ ;  /* 0x0000001104727c10 */ /* 0x040fe2000ffbe0ff */
[----:B------:R-:W-:Y:S01]  /*2b60*/  USHF.R.S32.HI UR24, URZ, 0x1f, UR15 ;  /* 0x0000001fff187899 */ /* 0x000fe2000801140f */
[----:B------:R-:W-:Y:S01]  /*2b70*/  PLOP3.LUT P3, PT, PT, PT, UP6, 0x80, 0x8 ;  /* 0x000000000008781c */ /* 0x000fe20003f6f068 */
[----:B------:R-:W5:Y:S01]  /*2b80*/  @P6 LDG.E.U8 R208, desc[UR20][R108.64] ;  /* 0x000000146cd06981 */ /* 0x000f62000c1e1100 */
[----:B------:R-:W-:Y:S01]  /*2b90*/  ULOP3.LUT UP6, URZ, UR12, 0x1, URZ, 0xc0, !UPT ;  /* 0x000000010cff7892 */ /* 0x000fe2000f8cc0ff */
[----:B------:R-:W-:-:S02]  /*2ba0*/  IADD3 R116, P6, PT, R4, UR14, RZ ;  /* 0x0000000e04747c10 */ /* 0x000fc4000ffde0ff */
[----:B------:R-:W-:Y:S01]  /*2bb0*/  IADD3 R112, P0, PT, R4, UR15, RZ ;  /* 0x0000000f04707c10 */ /* 0x000fe2000ff1e0ff */
[----:B------:R-:W5:Y:S01]  /*2bc0*/  @!P4 LDG.E.U8 R199, desc[UR20][R110.64] ;  /* 0x000000146ec7c981 */ /* 0x000f62000c1e1100 */
[C---:B------:R-:W-:Y:S02]  /*2bd0*/  IADD3.X R115, PT, PT, R5.reuse, UR28, RZ, P5, !PT ;  /* 0x0000001c05737c10 */ /* 0x040fe4000affe4ff */
[----:B------:R-:W-:Y:S01]  /*2be0*/  IADD3 R118, P5, PT, R6, UR16, RZ ;  /* 0x0000001006767c10 */ /* 0x000fe2000ffbe0ff */
[----:B------:R-:W0:Y:S01]  /*2bf0*/  LDCU UR16, c[0x0][0x3b0] ;  /* 0x00007600ff1077ac */ /* 0x000e220008000800 */
[----:B------:R-:W-:Y:S02]  /*2c00*/  PRMT R200, RZ, 0x7610, R200 ;  /* 0x00007610ffc87816 */ /* 0x000fe400000000c8 */
[----:B------:R-:W-:Y:S02]  /*2c10*/  PLOP3.LUT P4, PT, PT, PT, UP3, 0x80, 0x8 ;  /* 0x000000000008781c */ /* 0x000fe40003f8f038 */
[----:B------:R-:W-:-:S02]  /*2c20*/  IADD3.X R117, PT, PT, R5, UR22, RZ, P6, !PT ;  /* 0x0000001605757c10 */ /* 0x000fc4000b7fe4ff */
[----:B------:R-:W-:Y:S02]  /*2c30*/  IADD3.X R113, PT, PT, R5, UR24, RZ, P0, !PT ;  /* 0x0000001805717c10 */ /* 0x000fe400087fe4ff */
[----:B------:R-:W-:Y:S01]  /*2c40*/  IADD3 R120, P4, PT, R6, UR15, RZ ;  /* 0x0000000f06787c10 */ /* 0x000fe2000ff9e0ff */
[----:B------:R-:W5:Y:S01]  /*2c50*/  @!P2 LDG.E.U8 R200, desc[UR20][R116.64] ;  /* 0x0000001474c8a981 */ /* 0x000f62000c1e1100 */
[----:B------:R-:W-:Y:S02]  /*2c60*/  LOP3.LUT R39, R38, 0x1f, RZ, 0xc0, !PT ;  /* 0x0000001f26277812 */ /* 0x000fe400078ec0ff */
[----:B------:R-:W-:Y:S02]  /*2c70*/  PLOP3.LUT P0, PT, PT, PT, UP6, 0x80, 0x8 ;  /* 0x000000000008781c */ /* 0x000fe40003f0f068 */
[----:B------:R-:W-:Y:S02]  /*2c80*/  PRMT R203, RZ, 0x7610, R203 ;  /* 0x00007610ffcb7816 */ /* 0x000fe400000000cb */
[----:B------:R-:W-:Y:S01]  /*2c90*/  PRMT R205, RZ, 0x7610, R205 ;  /* 0x00007610ffcd7816 */ /* 0x000fe200000000cd */
[----:B------:R-:W-:Y:S01]  /*2ca0*/  IMAD R196, R39, UR7, RZ ;  /* 0x0000000727c47c24 */ /* 0x000fe2000f8e02ff */
[C---:B------:R-:W-:Y:S01]  /*2cb0*/  IADD3.X R121, PT, PT, R7.reuse, UR24, RZ, P4, !PT ;  /* 0x0000001807797c10 */ /* 0x040fe2000a7fe4ff */
[----:B------:R-:W-:Y:S01]  /*2cc0*/  UIADD3 UR24, UPT, UPT, UR36, 0x1f, URZ ;  /* 0x0000001f24187890 */ /* 0x000fe2000fffe0ff */
[----:B------:R-:W-:Y:S01]  /*2cd0*/  IADD3 R122, P2, PT, R6, UR17, RZ ;  /* 0x00000011067a7c10 */ /* 0x000fe2000ff5e0ff */
[----:B------:R-:W5:Y:S01]  /*2ce0*/  @P3 LDG.E.U8 R203, desc[UR20][R112.64] ;  /* 0x0000001470cb3981 */ /* 0x000f62000c1e1100 */
[----:B------:R-:W-:Y:S01]  /*2cf0*/  IADD3.X R119, PT, PT, R7, UR26, RZ, P5, !PT ;  /* 0x0000001a07777c10 */ /* 0x000fe2000affe4ff */
[----:B------:R-:W-:Y:S01]  /*2d00*/  UIMAD UR12, UR6, 0x1f, URZ ;  /* 0x0000001f060c78a4 */ /* 0x000fe2000f8e02ff */
[----:B------:R-:W-:Y:S01]  /*2d10*/  PLOP3.LUT P5, PT, PT, PT, UP4, 0x80, 0x8 ;  /* 0x000000000008781c */ /* 0x000fe20003faf048 */
[----:B------:R-:W5:Y:S01]  /*2d20*/  @P3 LDG.E.U8 R205, desc[UR20][R120.64] ;  /* 0x0000001478cd3981 */ /* 0x000f62000c1e1100 */
[----:B------:R-:W-:Y:S01]  /*2d30*/  PLOP3.LUT P6, PT, PT, PT, UP4, 0x80, 0x8 ;  /* 0x000000000008781c */ /* 0x000fe20003fcf048 */
[----:B------:R-:W-:Y:S01]  /*2d40*/  UISETP.GT.AND UP4, UPT, UR24, 0x1f, UPT ;  /* 0x0000001f1800788c */ /* 0x000fe2000bf84270 */
[----:B------:R-:W-:-:S02]  /*2d50*/  PRMT R207, RZ, 0x7610, R207 ;  /* 0x00007610ffcf7816 */ /* 0x000fc400000000cf */
[----:B------:R-:W-:Y:S02]  /*2d60*/  PRMT R209, RZ, 0x7610, R209 ;  /* 0x00007610ffd17816 */ /* 0x000fe400000000d1 */
[----:B------:R-:W-:Y:S02]  /*2d70*/  IADD3.X R123, PT, PT, R7, UR28, RZ, P2, !PT ;  /* 0x0000001c077b7c10 */ /* 0x000fe400097fe4ff */
[----:B------:R-:W-:Y:S01]  /*2d80*/  SHF.R.S32.HI R214, RZ, 0x1f, R196 ;  /* 0x0000001fffd67819 */ /* 0x000fe200000114c4 */
[----:B------:R-:W-:Y:S01]  /*2d90*/  USHF.R.S32.HI UR15, URZ, 0x1f, UR12 ;  /* 0x0000001fff0f7899 */ /* 0x000fe2000801140c */
[----:B------:R-:W-:Y:S01]  /*2da0*/  IADD3 R37, P3, PT, R196, UR18, RZ ;  /* 0x00000012c4257c10 */ /* 0x000fe2000ff7e0ff */
[----:B------:R-:W5:Y:S01]  /*2db0*/  @P0 LDG.E.U8 R207, desc[UR20][R114.64] ;  /* 0x0000001472cf0981 */ /* 0x000f62000c1e1100 */
[----:B------:R-:W-:Y:S02]  /*2dc0*/  PLOP3.LUT P5, PT, PT, PT, UP2, 0x80, 0x8 ;  /* 0x000000000008781c */ /* 0x000fe40003faf028 */
[----:B------:R-:W-:Y:S01]  /*2dd0*/  IADD3.X R146, PT, PT, R214, UR19, RZ, P3, !PT ;  /* 0x00000013d6927c10 */ /* 0x000fe20009ffe4ff */
[----:B------:R-:W5:Y:S01]  /*2de0*/  @P0 LDG.E.U8 R209, desc[UR20][R122.64] ;  /* 0x000000147ad10981 */ /* 0x000f62000c1e1100 */
[----:B------:R-:W-:-:S02]  /*2df0*/  PRMT R201, RZ, 0x7610, R201 ;  /* 0x00007610ffc97816 */ /* 0x000fc400000000c9 */
[----:B------:R-:W-:Y:S02]  /*2e00*/  PLOP3.LUT P0, PT, PT, PT, UP4, 0x80, 0x8 ;  /* 0x000000000008781c */ /* 0x000fe40003f0f048 */
[----:B------:R-:W-:Y:S02]  /*2e10*/  IADD3 R130, P4, PT, R4, UR12, RZ ;  /* 0x0000000c04827c10 */ /* 0x000fe4000ff9e0ff */
[----:B------:R-:W-:Y:S01]  /*2e20*/  IADD3 R132, P3, PT, R6, UR13, RZ ;  /* 0x0000000d06847c10 */ /* 0x000fe2000ff7e0ff */
[----:B0-----:R-:W-:Y:S01]  /*2e30*/  IMAD R131, R131, UR16, RZ ;  /* 0x0000001083837c24 */ /* 0x001fe2000f8e02ff */
[----:B------:R-:W-:Y:S01]  /*2e40*/  ISETP.LT.AND P0, PT, R39, UR36, P0 ;  /* 0x0000002427007c0c */ /* 0x000fe20008701270 */
[----:B------:R-:W5:Y:S01]  /*2e50*/  @!P6 LDG.E.U8 R201, desc[UR20][R118.64] ;  /* 0x0000001476c9e981 */ /* 0x000f62000c1e1100 */
[----:B------:R-:W-:Y:S02]  /*2e60*/  IADD3.X R133, PT, PT, R5, UR15, RZ, P4, !PT ;  /* 0x0000000f05857c10 */ /* 0x000fe4000a7fe4ff */
[----:B------:R-:W-:-:S02]  /*2e70*/  IADD3.X R137, PT, PT, R7, UR25, RZ, P3, !PT ;  /* 0x0000001907897c10 */ /* 0x000fc40009ffe4ff */
[----:B------:R-:W-:Y:S02]  /*2e80*/  IADD3 R134, P4, PT, R6, UR14, RZ ;  /* 0x0000000e06867c10 */ /* 0x000fe4000ff9e0ff */
[----:B------:R-:W-:Y:S02]  /*2e90*/  PLOP3.LUT P3, PT, PT, PT, UP5, 0x80, 0x8 ;  /* 0x000000000008781c */ /* 0x000fe40003f6f058 */
[----:B------:R-:W-:Y:S02]  /*2ea0*/  PLOP3.LUT P2, PT, PT, PT, UP2, 0x80, 0x8 ;  /* 0x000000000008781c */ /* 0x000fe40003f4f028 */
[----:B------:R-:W-:Y:S02]  /*2eb0*/  SHF.R.S32.HI R135, RZ, 0x1f, R131 ;  /* 0x0000001fff877819 */ /* 0x000fe40000011483 */
[----:B------:R-:W-:Y:S01]  /*2ec0*/  IADD3 R124, P6, PT, R131, R37, RZ ;  /* 0x00000025837c7210 */ /* 0x000fe20007fde0ff */
[----:B------:R-:W-:Y:S01]  /*2ed0*/  USHF.R.U32.HI UR5, URZ, 0x8, UR5 ;  /* 0x00000008ff057899 */ /* 0x000fe20008011605 */
[----:B------:R-:W-:Y:S01]  /*2ee0*/  IADD3.X R139, PT, PT, R7, UR22, RZ, P4, !PT ;  /* 0x00000016078b7c10 */ /* 0x000fe2000a7fe4ff */
[----:B------:R-:W-:Y:S01]  /*2ef0*/  @!P5 IMAD.MOV.U32 R126, RZ, RZ, R130 ;  /* 0x000000ffff7ed224 */ /* 0x000fe200078e0082 */
[----:B------:R-:W-:Y:S01]  /*2f00*/  PLOP3.LUT P4, PT, PT, PT, UP5, 0x80, 0x8 ;  /* 0x000000000008781c */ /* 0x000fe20003f8f058 */
[----:B------:R-:W-:Y:S01]  /*2f10*/  @!P5 IMAD.MOV.U32 R127, RZ, RZ, R133 ;  /* 0x000000ffff7fd224 */ /* 0x000fe200078e0085 */
[----:B------:R-:W-:Y:S01]  /*2f20*/  PRMT R211, RZ, 0x7610, R211 ;  /* 0x00007610ffd37816 */ /* 0x000fe200000000d3 */
[----:B------:R-:W-:Y:S01]  /*2f30*/  IMAD.X R125, R135, 0x1, R146, P6 ;  /* 0x00000001877d7824 */ /* 0x000fe200030e0692 */
[----:B------:R-:W-:-:S02]  /*2f40*/  PLOP3.LUT P5, PT, PT, PT, UP3, 0x80, 0x8 ;  /* 0x000000000008781c */ /* 0x000fc40003faf038 */
[----:B------:R-:W-:Y:S02]  /*2f50*/  PRMT R210, RZ, 0x7610, R210 ;  /* 0x00007610ffd27816 */ /* 0x000fe400000000d2 */
[----:B------:R-:W-:Y:S01]  /*2f60*/  PLOP3.LUT P6, PT, PT, PT, UP3, 0x80, 0x8 ;  /* 0x000000000008781c */ /* 0x000fe20003fcf038 */
[----:B------:R-:W-:Y:S01]  /*2f70*/  ULOP3.LUT UP3, URZ, UR5, 0x1, URZ, 0xc0, !UPT ;  /* 0x0000000105ff7892 */ /* 0x000fe2000f86c0ff */
[----:B------:R0:W5:Y:S01]  /*2f80*/  @P0 LDG.E.U8 R211, desc[UR20][R124.64] ;  /* 0x000000147cd30981 */ /* 0x000162000c1e1100 */
[----:B------:R-:W-:Y:S01]  /*2f90*/  PRMT R198, RZ, 0x7610, R198 ;  /* 0x00007610ffc67816 */ /* 0x000fe200000000c6 */
[----:B------:R-:W-:Y:S02]  /*2fa0*/  UIMAD UR5, UR6, 0x17, URZ ;  /* 0x00000017060578a4 */ /* 0x000fe4000f8e02ff */
[----:B------:R-:W5:Y:S01]  /*2fb0*/  @!P2 LDG.E.U8 R210, desc[UR20][R126.64] ;  /* 0x000000147ed2a981 */ /* 0x000f62000c1e1100 */
[----:B------:R-:W-:Y:S01]  /*2fc0*/  PLOP3.LUT P2, PT, PT, PT, UP3, 0x80, 0x8 ;  /* 0x000000000008781c */ /* 0x000fe20003f4f038 */
[----:B------:R-:W-:Y:S01]  /*2fd0*/  USHF.R.S32.HI UR13, URZ, 0x1f, UR5 ;  /* 0x0000001fff0d7899 */ /* 0x000fe20008011405 */
[----:B0-----:R-:W-:-:S02]  /*2fe0*/  @!P3 IMAD.MOV.U32 R124, RZ, RZ, R132 ;  /* 0x000000ffff7cb224 */ /* 0x001fc400078e0084 */
[----:B------:R-:W-:Y:S01]  /*2ff0*/  @!P3 IMAD.MOV.U32 R125, RZ, RZ, R137 ;  /* 0x000000ffff7db224 */ /* 0x000fe200078e0089 */
[----:B------:R-:W-:Y:S02]  /*3000*/  PRMT R202, RZ, 0x7610, R202 ;  /* 0x00007610ffca7816 */ /* 0x000fe400000000ca */
[----:B------:R-:W-:Y:S02]  /*3010*/  IADD3 R136, P3, PT, R4, UR5, RZ ;  /* 0x0000000504887c10 */ /* 0x000fe4000ff7e0ff */
[----:B------:R0:W5:Y:S01]  /*3020*/  @!P4 LDG.E.U8 R198, desc[UR20][R124.64] ;  /* 0x000000147cc6c981 */ /* 0x000162000c1e1100 */
[----:B------:R-:W-:Y:S02]  /*3030*/  PLOP3.LUT P4, PT, PT, PT, UP2, 0x80, 0x8 ;  /* 0x000000000008781c */ /* 0x000fe40003f8f028 */
[----:B------:R-:W-:Y:S01]  /*3040*/  IADD3.X R141, PT, PT, R5, UR13, RZ, P3, !PT ;  /* 0x0000000d058d7c10 */ /* 0x000fe20009ffe4ff */
[----:B0-----:R-:W-:Y:S02]  /*3050*/  @!P5 IMAD.MOV.U32 R124, RZ, RZ, R134 ;  /* 0x000000ffff7cd224 */ /* 0x001fe400078e0086 */
[----:B------:R-:W-:Y:S01]  /*3060*/  @!P5 IMAD.MOV.U32 R125, RZ, RZ, R139 ;  /* 0x000000ffff7dd224 */ /* 0x000fe200078e008b */
[----:B------:R-:W-:-:S04]  /*3070*/  PLOP3.LUT P3, PT, PT, PT, UP2, 0x80, 0x8 ;  /* 0x000000000008781c */ /* 0x000fc80003f6f028 */
[----:B------:R0:W5:Y:S01]  /*3080*/  @!P6 LDG.E.U8 R202, desc[UR20][R124.64] ;  /* 0x000000147ccae981 */ /* 0x000162000c1e1100 */
[----:B------:R-:W-:Y:S01]  /*3090*/  IADD3 R140, P6, PT, R6, UR12, RZ ;  /* 0x0000000c068c7c10 */ /* 0x000fe2000ffde0ff */
[----:B------:R-:W-:Y:S01]  /*30a0*/  @P2 IMAD.MOV.U32 R126, RZ, RZ, R136 ;  /* 0x000000ffff7e2224 */ /* 0x000fe200078e0088 */
[----:B------:R-:W-:Y:S01]  /*30b0*/  PRMT R204, RZ, 0x7610, R204 ;  /* 0x00007610ffcc7816 */ /* 0x000fe200000000cc */
[----:B------:R-:W-:Y:S01]  /*30c0*/  @P2 IMAD.MOV.U32 R127, RZ, RZ, R141 ;  /* 0x000000ffff7f2224 */ /* 0x000fe200078e008d */
[----:B------:R-:W-:Y:S01]  /*30d0*/  IADD3.X R143, PT, PT, R7, UR15, RZ, P6, !PT ;  /* 0x0000000f078f7c10 */ /* 0x000fe2000b7fe4ff */
[----:B------:R-:W-:Y:S01]  /*30e0*/  IMAD R138, R138, UR16, RZ ;  /* 0x000000108a8a7c24 */ /* 0x000fe2000f8e02ff */
[----:B------:R-:W-:Y:S02]  /*30f0*/  IADD3 R142, P5, PT, R6, UR5, RZ ;  /* 0x00000005068e7c10 */ /* 0x000fe4000ffbe0ff */
[----:B------:R1:W5:Y:S01]  /*3100*/  @P2 LDG.E.U8 R204, desc[UR20][R126.64] ;  /* 0x000000147ecc2981 */ /* 0x000362000c1e1100 */
[----:B------:R-:W-:-:S02]  /*3110*/  PRMT R212, RZ, 0x7610, R212 ;  /* 0x00007610ffd47816 */ /* 0x000fc400000000d4 */
[----:B------:R-:W-:Y:S02]  /*3120*/  IADD3.X R145, PT, PT, R7, UR13, RZ, P5, !PT ;  /* 0x0000000d07917c10 */ /* 0x000fe4000affe4ff */
[----:B0-----:R-:W-:Y:S02]  /*3130*/  IADD3 R124, P6, PT, R138, R37, RZ ;  /* 0x000000258a7c7210 */ /* 0x001fe40007fde0ff */
[----:B------:R-:W-:Y:S01]  /*3140*/  SHF.R.S32.HI R144, RZ, 0x1f, R138 ;  /* 0x0000001fff907819 */ /* 0x000fe2000001148a */
[----:B-1----:R-:W-:Y:S02]  /*3150*/  @!P4 IMAD.MOV.U32 R126, RZ, RZ, R140 ;  /* 0x000000ffff7ec224 */ /* 0x002fe400078e008c */
[----:B------:R-:W-:Y:S01]  /*3160*/  @!P4 IMAD.MOV.U32 R127, RZ, RZ, R143 ;  /* 0x000000ffff7fc224 */ /* 0x000fe200078e008f */
[----:B------:R-:W-:Y:S01]  /*3170*/  PRMT R206, RZ, 0x7610, R206 ;  /* 0x00007610ffce7816 */ /* 0x000fe200000000ce */
[----:B------:R-:W-:Y:S01]  /*3180*/  IMAD.X R125, R144, 0x1, R146, P6 ;  /* 0x00000001907d7824 */ /* 0x000fe200030e0692 */
[----:B------:R-:W-:-:S02]  /*3190*/  PRMT R213, RZ, 0x7610, R213 ;  /* 0x00007610ffd57816 */ /* 0x000fc400000000d5 */
[----:B------:R0:W5:Y:S04]  /*31a0*/  @!P3 LDG.E.U8 R212, desc[UR20][R126.64] ;  /* 0x000000147ed4b981 */ /* 0x000168000c1e1100 */
[----:B------:R1:W5:Y:S01]  /*31b0*/  @P0 LDG.E.U8 R213, desc[UR20][R124.64] ;  /* 0x000000147cd50981 */ /* 0x000362000c1e1100 */
[----:B0-----:R-:W-:Y:S02]  /*31c0*/  @P2 IMAD.MOV.U32 R126, RZ, RZ, R142 ;  /* 0x000000ffff7e2224 */ /* 0x001fe400078e008e */
[----:B------:R-:W-:-:S05]  /*31d0*/  @P2 IMAD.MOV.U32 R127, RZ, RZ, R145 ;  /* 0x000000ffff7f2224 */ /* 0x000fca00078e0091 */
[----:B------:R-:W5:Y:S01]  /*31e0*/  @P2 LDG.E.U8 R206, desc[UR20][R126.64] ;  /* 0x000000147ece2981 */ /* 0x000f62000c1e1100 */
[----:B------:R-:W-:Y:S01]  /*31f0*/  LOP3.LUT R37, R38, 0x80, RZ, 0xc0, !PT ;  /* 0x0000008026257812 */ /* 0x000fe200078ec0ff */
[----:B------:R-:W-:-:S04]  /*3200*/  @!UP1 UIADD3 UR4, UPT, UPT, -UR4, 0x100000, URZ ;  /* 0x0010000004049890 */ /* 0x000fc8000fffe1ff */
[----:B------:R-:W-:Y:S02]  /*3210*/  @!UP1 USHF.L.U32 UR5, UR4, 0xb, URZ ;  /* 0x0000000b04059899 */ /* 0x000fe400080006ff */
[----:B------:R-:W-:Y:S01]  /*3220*/  @!UP1 USHF.L.U32 UR4, UR4, 0x1, URZ ;  /* 0x0000000104049899 */ /* 0x000fe200080006ff */
[----:B------:R-:W-:Y:S01]  /*3230*/  IMAD.SHL.U32 R37, R37, 0x20, RZ ;  /* 0x0000002025257824 */ /* 0x000fe200078e00ff */
[----:B------:R-:W-:-:S04]  /*3240*/  VOTEU.ALL UP1, P1 ;  /* 0x0000000000ff7886 */ /* 0x000fc80000820000 */
[--C-:B------:R-:W-:Y:S02]  /*3250*/  LOP3.LUT R146, R37, 0x7f, R38.reuse, 0xf8, !PT ;  /* 0x0000007f25927812 */ /* 0x100fe400078ef826 */
[----:B-1----:R-:W-:Y:S02]  /*3260*/  SHF.R.S32.HI R124, RZ, 0x7, R38 ;  /* 0x00000007ff7c7819 */ /* 0x002fe40000011426 */
[C---:B------:R-:W-:Y:S02]  /*3270*/  LOP3.LUT R147, R146.reuse, 0x10, RZ, 0x3c, !PT ;  /* 0x0000001092937812 */ /* 0x040fe400078e3cff */
[----:B------:R0:W1:Y:S01]  /*3280*/  @!UP1 SYNCS.EXCH.64 URZ, [UR8+0x8408], UR4 ;  /* 0x0084080408ff95b2 */ /* 0x0000620008000100 */
[----:B------:R-:W-:Y:S01]  /*3290*/  LOP3.LUT R148, R146, 0x20, RZ, 0x3c, !PT ;  /* 0x0000002092947812 */ /* 0x000fe200078e3cff */
[----:B--2---:R-:W-:Y:S01]  /*32a0*/  STS.U8 [R146+UR8], R169 ;  /* 0x000000a992007988 */ /* 0x004fe20008000008 */
[----:B------:R-:W-:-:S03]  /*32b0*/  SGXT R124, R124, 0x1 ;  /* 0x000000017c7c781a */ /* 0x000fc60000000200 */
[----:B---3--:R2:W-:Y:S04]  /*32c0*/  STS.U8 [R146+UR8+0x2000], R149 ;  /* 0x0020009592007988 */ /* 0x0085e80008000008 */
[----:B----4-:R-:W-:Y:S04]  /*32d0*/  STS.U8 [R146+UR8+0x400], R173 ;  /* 0x000400ad92007988 */ /* 0x010fe80008000008 */
[----:B------:R-:W-:Y:S01]  /*32e0*/  STS.U8 [R146+UR8+0x2400], R187 ;  /* 0x002400bb92007988 */ /* 0x000fe20008000008 */
[----:B--2---:R-:W-:-:S03]  /*32f0*/  LOP3.LUT R149, R146, 0x30, RZ, 0x3c, !PT ;  /* 0x0000003092957812 */ /* 0x004fc600078e3cff */
[----:B------:R-:W-:Y:S04]  /*3300*/  STS.U8 [R146+UR8+0x800], R171 ;  /* 0x000800ab92007988 */ /* 0x000fe80008000008 */
[----:B------:R-:W-:Y:S04]  /*3310*/  STS.U8 [R146+UR8+0x2800], R181 ;  /* 0x002800b592007988 */ /* 0x000fe80008000008 */
[----:B------:R-:W-:Y:S04]  /*3320*/  STS.U8 [R146+UR8+0xc00], R179 ;  /* 0x000c00b392007988 */ /* 0x000fe80008000008 */
[----:B------:R-:W-:Y:S04]  /*3330*/  STS.U8 [R146+UR8+0x2c00], R175 ;  /* 0x002c00af92007988 */ /* 0x000fe80008000008 */
[----:B-----5:R2:W-:Y:S04]  /*3340*/  STS.U8 [R147+UR8+0x80], R150 ;  /* 0x0000809693007988 */ /* 0x0205e80008000008 */
[----:B------:R-:W-:Y:S04]  /*3350*/  STS.U8 [R147+UR8+0x2080], R170 ;  /* 0x002080aa93007988 */ /* 0x000fe80008000008 */
[----:B------:R-:W-:Y:S01]  /*3360*/  STS.U8 [R147+UR8+0x480], R172 ;  /* 0x000480ac93007988 */ /* 0x000fe20008000008 */
[----:B--2---:R-:W-:-:S03]  /*3370*/  LOP3.LUT R150, R146, 0x40, RZ, 0x3c, !PT ;  /* 0x0000004092967812 */ /* 0x004fc600078e3cff */
[----:B------:R-:W-:Y:S04]  /*3380*/  STS.U8 [R147+UR8+0x2480], R182 ;  /* 0x002480b693007988 */ /* 0x000fe80008000008 */
[----:B------:R-:W-:Y:S04]  /*3390*/  STS.U8 [R147+UR8+0x880], R178 ;  /* 0x000880b293007988 */ /* 0x000fe80008000008 */
[----:B------:R-:W-:Y:S04]  /*33a0*/  STS.U8 [R147+UR8+0x2880], R176 ;  /* 0x002880b093007988 */ /* 0x000fe80008000008 */
[----:B------:R-:W-:Y:S04]  /*33b0*/  STS.U8 [R147+UR8+0xc80], R180 ;  /* 0x000c80b493007988 */ /* 0x000fe80008000008 */
[----:B------:R-:W-:Y:S01]  /*33c0*/  STS.U8 [R147+UR8+0x2c80], R174 ;  /* 0x002c80ae93007988 */ /* 0x000fe20008000008 */
[----:B------:R-:W-:-:S03]  /*33d0*/  LOP3.LUT R125, R124, 0x90, RZ, 0xc0, !PT ;  /* 0x000000907c7d7812 */ /* 0x000fc600078ec0ff */
[----:B------:R2:W-:Y:S04]  /*33e0*/  STS.U8 [R148+UR8+0xd00], R151 ;  /* 0x000d009794007988 */ /* 0x0005e80008000008 */
[----:B------:R-:W-:Y:S04]  /*33f0*/  STS.U8 [R148+UR8+0x100], R177 ;  /* 0x000100b194007988 */ /* 0x000fe80008000008 */
[----:B------:R-:W-:Y:S01]  /*3400*/  STS.U8 [R148+UR8+0x2100], R183 ;  /* 0x002100b794007988 */ /* 0x000fe20008000008 */
[----:B--2---:R-:W-:-:S03]  /*3410*/  LOP3.LUT R151, R146, 0x50, RZ, 0x3c, !PT ;  /* 0x0000005092977812 */ /* 0x004fc600078e3cff */
[----:B------:R-:W-:Y:S04]  /*3420*/  STS.U8 [R148+UR8+0x500], R185 ;  /* 0x000500b994007988 */ /* 0x000fe80008000008 */
        /* <DEDUP_REMOVED lines=11> */
[----:B------:R2:W-:Y:S04]  /*34e0*/  STS.U8 [R149+UR8+0x2d80], R152 ;  /* 0x002d809895007988 */ /* 0x0005e80008000008 */
[----:B------:R-:W-:Y:S04]  /*34f0*/  STS.U8 [R150+UR8+0x200], R157 ;  /* 0x0002009d96007988 */ /* 0x000fe80008000008 */
[----:B------:R3:W-:Y:S01]  /*3500*/  STS.U8 [R150+UR8+0x2200], R153 ;  /* 0x0022009996007988 */ /* 0x0007e20008000008 */
[----:B--2---:R-:W-:-:S03]  /*3510*/  LOP3.LUT R152, R146, 0x60, RZ, 0x3c, !PT ;  /* 0x0000006092987812 */ /* 0x004fc600078e3cff */
[----:B------:R-:W-:Y:S04]  /*3520*/  STS.U8 [R150+UR8+0x600], R159 ;  /* 0x0006009f96007988 */ /* 0x000fe80008000008 */
[----:B------:R-:W-:Y:S01]  /*3530*/  STS.U8 [R150+UR8+0x2600], R193 ;  /* 0x002600c196007988 */ /* 0x000fe20008000008 */
[----:B---3--:R-:W-:-:S03]  /*3540*/  LOP3.LUT R153, R146, 0x70, RZ, 0x3c, !PT ;  /* 0x0000007092997812 */ /* 0x008fc600078e3cff */
[----:B------:R-:W-:Y:S04]  /*3550*/  STS.U8 [R150+UR8+0xa00], R129 ;  /* 0x000a008196007988 */ /* 0x000fe80008000008 */
[----:B------:R-:W-:Y:S04]  /*3560*/  STS.U8 [R150+UR8+0x2a00], R191 ;  /* 0x002a00bf96007988 */ /* 0x000fe80008000008 */
[----:B------:R-:W-:Y:S04]  /*3570*/  STS.U8 [R150+UR8+0xe00], R161 ;  /* 0x000e00a196007988 */ /* 0x000fe80008000008 */
[----:B------:R-:W-:Y:S04]  /*3580*/  STS.U8 [R150+UR8+0x2e00], R195 ;  /* 0x002e00c396007988 */ /* 0x000fe80008000008 */
[----:B------:R2:W-:Y:S04]  /*3590*/  STS.U8 [R151+UR8+0x680], R154 ;  /* 0x0006809a97007988 */ /* 0x0005e80008000008 */
[----:B------:R0:W-:Y:S04]  /*35a0*/  STS.U8 [R151+UR8+0x280], R128 ;  /* 0x0002808097007988 */ /* 0x0001e80008000008 */
[----:B------:R0:W-:Y:S01]  /*35b0*/  STS.U8 [R151+UR8+0x2280], R184 ;  /* 0x002280b897007988 */ /* 0x0001e20008000008 */
[----:B--2---:R-:W-:-:S03]  /*35c0*/  LOP3.LUT R154, R125, 0x7f, R38, 0x78, !PT ;  /* 0x0000007f7d9a7812 */ /* 0x004fc600078e7826 */
[----:B------:R0:W-:Y:S04]  /*35d0*/  STS.U8 [R151+UR8+0x2680], R194 ;  /* 0x002680c297007988 */ /* 0x0001e80008000008 */
        /* <DEDUP_REMOVED lines=21> */
[----:B------:R0:W-:Y:S01]  /*3730*/  STS.U8 [R154+UR8+0x8100], R213 ;  /* 0x008100d59a007988 */ /* 0x0001e20008000008 */
[----:B-1----:R1:W-:Y:S06]  /*3740*/  MEMBAR.ALL.CTA ;  /* 0x0000000000007992 */ /* 0x0023ec0000008000 */
[----:B-1----:R-:W1:Y:S01]  /*3750*/  FENCE.VIEW.ASYNC.S ;  /* 0x00000000000073c6 */ /* 0x002e620000000000 */
[----:B------:R-:W-:-:S04]  /*3760*/  UISETP.NE.U32.AND UP1, UPT, UR35, URZ, UPT ;  /* 0x000000ff2300728c */ /* 0x000fc8000bf25070 */
[----:B------:R-:W-:Y:S02]  /*3770*/  UISETP.LT.OR UP2, UPT, UR24, 0x20, UP1 ;  /* 0x000000201800788c */ /* 0x000fe40008f41670 */
[----:B------:R-:W-:Y:S01]  /*3780*/  UISETP.GE.AND UP3, UPT, UR24, 0x40, UPT ;  /* 0x000000401800788c */ /* 0x000fe2000bf66270 */
[----:B-1----:R-:W-:Y:S06]  /*3790*/  BAR.SYNC.DEFER_BLOCKING 0x0 ;  /* 0x0000000000007b1d */ /* 0x002fec0000010000 */
[----:B0-----:R-:W-:Y:S05]  /*37a0*/  BRA.U UP2, `(.L_x_6) ;  /* 0x0000000102807547 */ /* 0x001fea000b800000 */
[----:B------:R-:W-:Y:S02]  /*37b0*/  USHF.R.U32.HI UR14, URZ, 0x4, UR8 ;  /* 0x00000004ff0e7899 */ /* 0x000fe40008011608 */
[----:B------:R-:W-:Y:S02]  /*37c0*/  UIADD3 UR5, UPT, UPT, UR8, 0x8000, URZ ;  /* 0x0000800008057890 */ /* 0x000fe4000fffe0ff */
[----:B------:R-:W-:Y:S01]  /*37d0*/  USGXT.U32 UR14, UR14, 0xe ;  /* 0x0000000e0e0e789a */ /* 0x000fe20008000000 */
[----:B------:R-:W-:Y:S01]  /*37e0*/  UMOV UR4, URZ ;  /* 0x000000ff00047c82 */ /* 0x000fe20008000000 */
[----:B------:R-:W-:Y:S02]  /*37f0*/  USHF.R.U32.HI UR5, URZ, 0x4, UR5 ;  /* 0x00000004ff057899 */ /* 0x000fe40008011605 */
[----:B------:R-:W-:Y:S02]  /*3800*/  UIADD3 UR28, UP2, UPT, UR14, 0x100, URZ ;  /* 0x000001000e1c7890 */ /* 0x000fe4000ff5e0ff */
[----:B------:R-:W-:-:S02]  /*3810*/  USGXT.U32 UR12, UR5, 0xe ;  /* 0x0000000e050c789a */ /* 0x000fc40008000000 */
[----:B------:R-:W-:Y:S02]  /*3820*/  UIADD3.X UR29, UPT, UPT, UR4, 0x40004040, URZ, UP2, !UPT ;  /* 0x40004040041d7890 */ /* 0x000fe400097fe4ff */
[----:B------:R-:W-:Y:S02]  /*3830*/  UIADD3 UR16, UPT, UPT, UR9, 0x10, URZ ;  /* 0x0000001009107890 */ /* 0x000fe4000fffe0ff */
[----:B------:R-:W-:Y:S02]  /*3840*/  UIADD3 UR17, UPT, UPT, UR9, 0x20, URZ ;  /* 0x0000002009117890 */ /* 0x000fe4000fffe0ff */
[----:B------:R-:W-:Y:S02]  /*3850*/  UIADD3.64 UR22, UPT, UPT, UR28, 0x100, URZ ;  /* 0x000001001c167897 */ /* 0x000fe4000fffe0ff */
[----:B------:R-:W-:Y:S02]  /*3860*/  UIADD3 UR25, UPT, UPT, UR9, 0x30, URZ ;  /* 0x0000003009197890 */ /* 0x000fe4000fffe0ff */
[----:B------:R-:W-:Y:S01]  /*3870*/  UIADD3.64 UR26, UPT, UPT, UR28, 0x200, URZ ;  /* 0x000002001c1a7897 */ /* 0x000fe2000fffe0ff */
[----:B------:R-:W-:Y:S01]  /*3880*/  UMOV UR30, 0x0 ;  /* 0x00000000001e7882 */ /* 0x000fe20000000000 */
[----:B------:R-:W-:Y:S01]  /*3890*/  UMOV UR31, 0x8048010 ;  /* 0x08048010001f7882 */ /* 0x000fe20000000000 */
[----:B------:R-:W-:Y:S01]  /*38a0*/  UMOV UR15, 0x40004040 ;  /* 0x40004040000f7882 */ /* 0x000fe20000000000 */
[----:B------:R-:W-:Y:S01]  /*38b0*/  UMOV UR13, 0xc0004010 ;  /* 0xc0004010000d7882 */ /* 0x000fe20000000000 */
[----:B------:R-:W-:Y:S01]  /*38c0*/  UMOV UR32, 0x0 ;  /* 0x0000000000207882 */ /* 0x000fe20000000000 */
[----:B------:R-:W-:Y:S01]  /*38d0*/  UMOV UR33, 0x8048010 ;  /* 0x0804801000217882 */ /* 0x000fe20000000000 */
[----:B------:R-:W-:Y:S01]  /*38e0*/  UMOV UR36, 0x0 ;  /* 0x0000000000247882 */ /* 0x000fe20000000000 */
[----:B------:R-:W-:Y:S01]  /*38f0*/  UMOV UR37, 0x8048010 ;  /* 0x0804801000257882 */ /* 0x000fe20000000000 */
[----:B------:R-:W-:Y:S01]  /*3900*/  UMOV UR4, UR10 ;  /* 0x0000000a00047c82 */ /* 0x000fe20008000000 */
[----:B------:R-:W-:Y:S01]  /*3910*/  UMOV UR5, URZ ;  /* 0x000000ff00057c82 */ /* 0x000fe20008000000 */
[----:B------:R0:W-:Y:S01]  /*3920*/  UTCQMMA gdesc[UR14], gdesc[UR12], tmem[UR9], tmem[UR30], idesc[UR31], !UPT ;  /* 0x00ff1e0c0e0075ea */ /* 0x0001e2000f800309 */
[----:B------:R-:W-:Y:S01]  /*3930*/  UMOV UR38, 0x0 ;  /* 0x0000000000267882 */ /* 0x000fe20000000000 */
[----:B------:R-:W-:Y:S01]  /*3940*/  UMOV UR39, 0x8048010 ;  /* 0x0804801000277882 */ /* 0x000fe20000000000 */
[----:B------:R0:W-:Y:S01]  /*3950*/  UTCQMMA gdesc[UR28], gdesc[UR12], tmem[UR16], tmem[UR32], idesc[UR33], !UPT ;  /* 0x00ff200c1c0075ea */ /* 0x0001e2000f800310 */
[----:B------:R-:W-:Y:S01]  /*3960*/  UMOV UR4, UR4 ;  /* 0x0000000400047c82 */ /* 0x000fe20008000000 */
[----:B------:R0:W-:Y:S01]  /*3970*/  UTCQMMA gdesc[UR22], gdesc[UR12], tmem[UR17], tmem[UR36], idesc[UR37], !UPT ;  /* 0x00ff240c160075ea */ /* 0x0001e2000f800311 */
[----:B------:R0:W-:Y:S01]  /*3980*/  UTCQMMA gdesc[UR26], gdesc[UR12], tmem[UR25], tmem[UR38], idesc[UR39], !UPT ;  /* 0x00ff260c1a0075ea */ /* 0x0001e2000f800319 */
[----:B------:R0:W-:Y:S01]  /*3990*/  UTCBAR [UR4], URZ ;  /* 0x000000ff040073e9 */ /* 0x0001e200080000ff */
[----:B------:R-:W-:Y:S01]  /*39a0*/  NOP ;  /* 0x0000000000007918 */ /* 0x000fe20000000000 */
.L_x_6:
[----:B------:R-:W-:Y:S01]  /*39b0*/  LOP3.LUT R38, R38, 0x7f, RZ, 0xc0, !PT ;  /* 0x0000007f26267812 */ /* 0x000fe200078ec0ff */
[----:B------:R-:W-:Y:S01]  /*39c0*/  IMAD.U32 R156, RZ, RZ, UR34 ;  /* 0x00000022ff9c7e24 */ /* 0x000fe2000f8e00ff */
[----:B0-----:R-:W-:Y:S01]  /*39d0*/  UMOV UR4, URZ ;  /* 0x000000ff00047c82 */ /* 0x001fe20008000000 */
[----:B------:R-:W-:Y:S05]  /*39e0*/  BRA.U !UP3, `(.L_x_7) ;  /* 0x0000001d0b007547 */ /* 0x000fea000b800000 */
[----:B------:R-:W-:Y:S01]  /*39f0*/  USHF.R.S32.HI UR5, URZ, 0x1f, UR24 ;  /* 0x0000001fff057899 */ /* 0x000fe20008011418 */
[----:B------:R-:W-:Y:S01]  /*3a00*/  IMAD.U32 R155, RZ, RZ, UR18 ;  /* 0x00000012ff9b7e24 */ /* 0x000fe2000f8e00ff */
[----:B------:R-:W-:Y:S01]  /*3a10*/  USHF.L.U32 UR22, UR6, 0x5, URZ ;  /* 0x0000000506167899 */ /* 0x000fe200080006ff */
[----:B------:R-:W-:Y:S01]  /*3a20*/  IMAD.U32 R157, RZ, RZ, UR19 ;  /* 0x00000013ff9d7e24 */ /* 0x000fe2000f8e00ff */
[----:B------:R-:W-:Y:S01]  /*3a30*/  UIADD3 UR6, UPT, UPT, UR8, 0x4000, URZ ;  /* 0x0000400008067890 */ /* 0x000fe2000fffe0ff */
[----:B------:R-:W-:Y:S01]  /*3a40*/  IMAD.MOV.U32 R124, RZ, RZ, RZ ;  /* 0x000000ffff7c7224 */ /* 0x000fe200078e00ff */
[----:B------:R-:W-:Y:S02]  /*3a50*/  ULEA.HI UR5, UR5, UR24, URZ, 0x5 ;  /* 0x0000001805057291 */ /* 0x000fe4000f8f28ff */
[----:B------:R-:W-:Y:S02]  /*3a60*/  USHF.R.U32.HI UR6, URZ, 0x4, UR6 ;  /* 0x00000004ff067899 */ /* 0x000fe40008011606 */
[----:B------:R-:W-:-:S02]  /*3a70*/  USHF.R.S32.HI UR5, URZ, 0x5, UR5 ;  /* 0x00000005ff057899 */ /* 0x000fc40008011405 */
[----:B------:R-:W-:Y:S02]  /*3a80*/  USHF.L.U32 UR23, UR7, 0x5, URZ ;  /* 0x0000000507177899 */ /* 0x000fe400080006ff */
[----:B------:R-:W-:Y:S02]  /*3a90*/  USGXT.U32 UR14, UR6, 0xe ;  /* 0x0000000e060e789a */ /* 0x000fe40008000000 */
[----:B------:R-:W-:Y:S02]  /*3aa0*/  UISETP.LT.AND UP3, UPT, UR5, 0x2, UPT ;  /* 0x000000020500788c */ /* 0x000fe4000bf61270 */
[----:B------:R-:W-:Y:S02]  /*3ab0*/  USHF.R.S32.HI UR32, URZ, 0x1f, UR23 ;  /* 0x0000001fff207899 */ /* 0x000fe40008011417 */
[----:B------:R-:W-:Y:S01]  /*3ac0*/  IADD3 R155, P0, P2, R196, UR23, R155 ;  /* 0x00000017c49b7c10 */ /* 0x000fe2000fa1e09b */
[----:B------:R-:W-:Y:S02]  /*3ad0*/  UIADD3 UR7, UPT, UPT, UR8, 0x8200, URZ ;  /* 0x0000820008077890 */ /* 0x000fe4000fffe0ff */
[----:B------:R-:W-:-:S02]  /*3ae0*/  UIADD3 UR26, UP2, UPT, UR14, 0x100, URZ ;  /* 0x000001000e1a7890 */ /* 0x000fc4000ff5e0ff */
[----:B------:R-:W-:Y:S01]  /*3af0*/  USEL UR5, UR5, 0x2, !UP3 ;  /* 0x0000000205057887 */ /* 0x000fe2000d800000 */
[----:B------:R-:W-:Y:S01]  /*3b00*/  IADD3.X R157, PT, PT, R214, UR32, R157, P0, P2 ;  /* 0x00000020d69d7c10 */ /* 0x000fe200087e449d */
[----:B------:R-:W-:Y:S01]  /*3b10*/  UMOV UR4, URZ ;  /* 0x000000ff00047c82 */ /* 0x000fe20008000000 */
[----:B------:R-:W-:Y:S02]  /*3b20*/  USHF.R.U32.HI UR7, URZ, 0x4, UR7 ;  /* 0x00000004ff077899 */ /* 0x000fe40008011607 */
[----:B------:R-:W-:Y:S02]  /*3b30*/  UIADD3.X UR27, UPT, UPT, UR4, 0x40004040, URZ, UP2, !UPT ;  /* 0x40004040041b7890 */ /* 0x000fe400097fe4ff */
[----:B------:R-:W-:Y:S02]  /*3b40*/  UIADD3 UR18, UPT, UPT, UR5, -0x1, URZ ;  /* 0xffffffff05127890 */ /* 0x000fe4000fffe0ff */
[----:B------:R-:W-:Y:S02]  /*3b50*/  USHF.R.S32.HI UR25, URZ, 0x1f, UR22 ;  /* 0x0000001fff197899 */ /* 0x000fe40008011416 */
[----:B------:R-:W-:-:S02]  /*3b60*/  USGXT.U32 UR12, UR7, 0xe ;  /* 0x0000000e070c789a */ /* 0x000fc40008000000 */
[----:B------:R-:W-:Y:S02]  /*3b70*/  UIADD3.64 UR28, UPT, UPT, UR26, 0x100, URZ ;  /* 0x000001001a1c7897 */ /* 0x000fe4000fffe0ff */
[----:B------:R-:W-:Y:S01]  /*3b80*/  UIADD3.64 UR30, UPT, UPT, UR26, 0x200, URZ ;  /* 0x000002001a1e7897 */ /* 0x000fe2000fffe0ff */
[----:B------:R-:W-:Y:S01]  /*3b90*/  UMOV UR19, 0x1 ;  /* 0x0000000100137882 */ /* 0x000fe20000000000 */
[----:B------:R-:W-:Y:S01]  /*3ba0*/  UMOV UR5, URZ ;  /* 0x000000ff00057c82 */ /* 0x000fe20008000000 */
[----:B------:R-:W-:-:S09]  /*3bb0*/  UMOV UR13, 0xc0004010 ;  /* 0xc0004010000d7882 */ /* 0x000fd20000000000 */
.L_x_10:
[----:B------:R-:W-:Y:S01]  /*3bc0*/  IADD3 R114, P3, PT, R114, UR22, RZ ;  /* 0x0000001672727c10 */ /* 0x000fe2000ff7e0ff */
[----:B------:R-:W-:Y:S01]  /*3bd0*/  IMAD.U32 R124, R124, -0x80000000, RZ ;  /* 0x800000007c7c7824 */ /* 0x000fe200078e00ff */
[----:B------:R-:W-:Y:S02]  /*3be0*/  IADD3 R122, P2, PT, R122, UR22, RZ ;  /* 0x000000167a7a7c10 */ /* 0x000fe4000ff5e0ff */
[----:B------:R-:W-:Y:S02]  /*3bf0*/  IADD3.X R115, PT, PT, R115, UR25, RZ, P3, !PT ;  /* 0x0000001973737c10 */ /* 0x000fe40009ffe4ff */
[----:B------:R-:W-:Y:S02]  /*3c00*/  IADD3 R66, P3, PT, R66, UR22, RZ ;  /* 0x0000001642427c10 */ /* 0x000fe4000ff7e0ff */
[----:B------:R-:W-:Y:S02]  /*3c10*/  IADD3.X R123, PT, PT, R123, UR25, RZ, P2, !PT ;  /* 0x000000197b7b7c10 */ /* 0x000fe400097fe4ff */
[----:B------:R-:W-:-:S02]  /*3c20*/  IADD3.X R67, PT, PT, R67, UR25, RZ, P3, !PT ;  /* 0x0000001943437c10 */ /* 0x000fc40009ffe4ff */
[----:B------:R-:W-:Y:S02]  /*3c30*/  IADD3 R14, P3, PT, R14, UR22, RZ ;  /* 0x000000160e0e7c10 */ /* 0x000fe4000ff7e0ff */
[----:B------:R-:W-:Y:S02]  /*3c40*/  IADD3 R140, P6, PT, R140, UR22, RZ ;  /* 0x000000168c8c7c10 */ /* 0x000fe4000ffde0ff */
[----:B------:R-:W-:Y:S02]  /*3c50*/  IADD3.X R15, PT, PT, R15, UR25, RZ, P3, !PT ;  /* 0x000000190f0f7c10 */ /* 0x000fe40009ffe4ff */
[----:B------:R-:W-:Y:S02]  /*3c60*/  IADD3 R96, P3, PT, R96, UR22, RZ ;  /* 0x0000001660607c10 */ /* 0x000fe4000ff7e0ff */
[----:B------:R-:W-:Y:S02]  /*3c70*/  IADD3 R130, P0, PT, R130, UR22, RZ ;  /* 0x0000001682827c10 */ /* 0x000fe4000ff1e0ff */
        /* <DEDUP_REMOVED lines=11> */
[----:B------:R-:W-:Y:S02]  /*3d30*/  IADD3.X R143, PT, PT, R143, UR25, RZ, P6, !PT ;  /* 0x000000198f8f7c10 */ /* 0x000fe4000b7fe4ff */
[----:B------:R-:W-:-:S02]  /*3d40*/  IADD3.X R133, PT, PT, R133, UR25, RZ, P0, !PT ;  /* 0x0000001985857c10 */ /* 0x000fc400087fe4ff */
[----:B------:R-:W-:Y:S02]  /*3d50*/  IADD3.X R109, PT, PT, R109, UR25, RZ, P4, !PT ;  /* 0x000000196d6d7c10 */ /* 0x000fe4000a7fe4ff */
[----:B------:R-:W-:Y:S02]  /*3d60*/  IADD3.X R99, PT, PT, R99, UR25, RZ, P5, !PT ;  /* 0x0000001963637c10 */ /* 0x000fe4000affe4ff */
[----:B------:R-:W-:Y:S02]  /*3d70*/  IADD3.X R77, PT, PT, R77, UR25, RZ, P2, !PT ;  /* 0x000000194d4d7c10 */ /* 0x000fe400097fe4ff */
[----:B------:R-:W-:Y:S02]  /*3d80*/  IADD3 R92, P6, PT, R92, UR22, RZ ;  /* 0x000000165c5c7c10 */ /* 0x000fe4000ffde0ff */
[----:B------:R-:W-:Y:S02]  /*3d90*/  IADD3 R82, P0, PT, R82, UR22, RZ ;  /* 0x0000001652527c10 */ /* 0x000fe4000ff1e0ff */
[----:B------:R-:W-:-:S02]  /*3da0*/  IADD3 R60, P4, PT, R60, UR22, RZ ;  /* 0x000000163c3c7c10 */ /* 0x000fc4000ff9e0ff */
[----:B------:R-:W-:Y:S02]  /*3db0*/  IADD3 R50, P5, PT, R50, UR22, RZ ;  /* 0x0000001632327c10 */ /* 0x000fe4000ffbe0ff */
[----:B------:R-:W-:Y:S02]  /*3dc0*/  IADD3 R24, P2, PT, R24, UR22, RZ ;  /* 0x0000001618187c10 */ /* 0x000fe4000ff5e0ff */
[----:B------:R-:W-:Y:S02]  /*3dd0*/  IADD3.X R93, PT, PT, R93, UR25, RZ, P6, !PT ;  /* 0x000000195d5d7c10 */ /* 0x000fe4000b7fe4ff */
[----:B------:R-:W-:Y:S02]  /*3de0*/  IADD3.X R83, PT, PT, R83, UR25, RZ, P0, !PT ;  /* 0x0000001953537c10 */ /* 0x000fe400087fe4ff */
[----:B------:R-:W-:Y:S02]  /*3df0*/  IADD3.X R61, PT, PT, R61, UR25, RZ, P4, !PT ;  /* 0x000000193d3d7c10 */ /* 0x000fe4000a7fe4ff */
[----:B------:R-:W-:-:S02]  /*3e00*/  IADD3.X R51, PT, PT, R51, UR25, RZ, P5, !PT ;  /* 0x0000001933337c10 */ /* 0x000fc4000affe4ff */
[----:B------:R-:W-:Y:S02]  /*3e10*/  IADD3.X R25, PT, PT, R25, UR25, RZ, P2, !PT ;  /* 0x0000001919197c10 */ /* 0x000fe400097fe4ff */
[----:B------:R-:W-:Y:S02]  /*3e20*/  IADD3 R44, P6, PT, R44, UR22, RZ ;  /* 0x000000162c2c7c10 */ /* 0x000fe4000ffde0ff */
[----:B------:R-:W-:Y:S02]  /*3e30*/  IADD3 R30, P0, PT, R30, UR22, RZ ;  /* 0x000000161e1e7c10 */ /* 0x000fe4000ff1e0ff */
[----:B------:R-:W-:Y:S02]  /*3e40*/  IADD3 R142, P4, PT, R142, UR22, RZ ;  /* 0x000000168e8e7c10 */ /* 0x000fe4000ff9e0ff */
[----:B------:R-:W-:Y:S02]  /*3e50*/  IADD3 R136, P5, PT, R136, UR22, RZ ;  /* 0x0000001688887c10 */ /* 0x000fe4000ffbe0ff */
[----:B------:R-:W-:-:S02]  /*3e60*/  IADD3 R106, P2, PT, R106, UR22, RZ ;  /* 0x000000166a6a7c10 */ /* 0x000fc4000ff5e0ff */
[----:B------:R-:W-:Y:S02]  /*3e70*/  IADD3.X R45, PT, PT, R45, UR25, RZ, P6, !PT ;  /* 0x000000192d2d7c10 */ /* 0x000fe4000b7fe4ff */
[----:B------:R-:W-:Y:S02]  /*3e80*/  IADD3.X R31, PT, PT, R31, UR25, RZ, P0, !PT ;  /* 0x000000191f1f7c10 */ /* 0x000fe400087fe4ff */
[----:B------:R-:W-:Y:S02]  /*3e90*/  IADD3.X R145, PT, PT, R145, UR25, RZ, P4, !PT ;  /* 0x0000001991917c10 */ /* 0x000fe4000a7fe4ff */
[----:B------:R-:W-:Y:S02]  /*3ea0*/  IADD3.X R141, PT, PT, R141, UR25, RZ, P5, !PT ;  /* 0x000000198d8d7c10 */ /* 0x000fe4000affe4ff */
[----:B------:R-:W-:Y:S02]  /*3eb0*/  IADD3.X R107, PT, PT, R107, UR25, RZ, P2, !PT ;  /* 0x000000196b6b7c10 */ /* 0x000fe400097fe4ff */
[----:B------:R-:W-:Y:S01]  /*3ec0*/  IADD3.X R17, PT, PT, R17, UR25, RZ, P3, !PT ;  /* 0x0000001911117c10 */ /* 0x000fe20009ffe4ff */
[----:B0-----:R-:W0:Y:S01]  /*3ed0*/  SYNCS.PHASECHK.TRANS64.TRYWAIT P3, [UR10], R124 ;  /* 0x0000007cff0075a7 */ /* 0x001e22000806110a */
[----:B------:R-:W-:-:S02]  /*3ee0*/  IADD3 R120, P6, PT, R120, UR22, RZ ;  /* 0x0000001678787c10 */ /* 0x000fc4000ffde0ff */
[----:B------:R-:W-:Y:S02]  /*3ef0*/  IADD3 R112, P0, PT, R112, UR22, RZ ;  /* 0x0000001670707c10 */ /* 0x000fe4000ff1e0ff */
[----:B------:R-:W-:Y:S02]  /*3f00*/  IADD3 R90, P4, PT, R90, UR22, RZ ;  /* 0x000000165a5a7c10 */ /* 0x000fe4000ff9e0ff */
[----:B------:R-:W-:Y:S02]  /*3f10*/  IADD3 R80, P5, PT, R80, UR22, RZ ;  /* 0x0000001650507c10 */ /* 0x000fe4000ffbe0ff */
        /* <DEDUP_REMOVED lines=76> */
[C---:B------:R-:W-:Y:S02]  /*43e0*/  ISETP.GT.AND P6, PT, R156.reuse, RZ, PT ;  /* 0x000000ff9c00720c */ /* 0x040fe40003fc4270 */
[----:B------:R-:W-:Y:S02]  /*43f0*/  ISETP.GT.AND P0, PT, R156, 0x1, PT ;  /* 0x000000019c00780c */ /* 0x000fe40003f04270 */
[----:B------:R-:W-:Y:S01]  /*4400*/  PRMT R163, RZ, 0x7610, R163 ;  /* 0x00007610ffa37816 */ /* 0x000fe200000000a3 */
[----:B0-----:R-:W-:Y:S10]  /*4410*/  @!P3 BRA `(.L_x_8) ;  /* 0x000000240058b947 */ /* 0x001ff40003800000 */
.L_x_16:
[C---:B------:R-:W-:Y:S01]  /*4420*/  ISETP.GT.AND P2, PT, R156.reuse, 0x2, PT ;  /* 0x000000029c00780c */ /* 0x040fe20003f44270 */
[----:B------:R-:W2:Y:S01]  /*4430*/  @P6 LDG.E.U8 R163, desc[UR20][R4.64] ;  /* 0x0000001404a36981 */ /* 0x000ea2000c1e1100 */
[----:B------:R-:W-:Y:S02]  /*4440*/  ISETP.GT.AND P3, PT, R156, 0x3, PT ;  /* 0x000000039c00780c */ /* 0x000fe40003f64270 */
[----:B------:R-:W-:Y:S02]  /*4450*/  PRMT R185, RZ, 0x7610, R185 ;  /* 0x00007610ffb97816 */ /* 0x000fe400000000b9 */
[----:B------:R-:W-:Y:S02]  /*4460*/  PRMT R183, RZ, 0x7610, R183 ;  /* 0x00007610ffb77816 */ /* 0x000fe400000000b7 */
[----:B------:R-:W-:Y:S02]  /*4470*/  PRMT R182, RZ, 0x7610, R182 ;  /* 0x00007610ffb67816 */ /* 0x000fe400000000b6 */
[----:B------:R-:W-:-:S02]  /*4480*/  PRMT R184, RZ, 0x7610, R184 ;  /* 0x00007610ffb87816 */ /* 0x000fc400000000b8 */
[----:B------:R-:W-:Y:S01]  /*4490*/  PRMT R186, RZ, 0x7610, R186 ;  /* 0x00007610ffba7816 */ /* 0x000fe200000000ba */
[----:B------:R-:W3:Y:S01]  /*44a0*/  @P2 LDG.E.U8 R185, desc[UR20][R18.64] ;  /* 0x0000001412b92981 */ /* 0x000ee2000c1e1100 */
[----:B------:R-:W-:Y:S02]  /*44b0*/  PRMT R188, RZ, 0x7610, R188 ;  /* 0x00007610ffbc7816 */ /* 0x000fe400000000bc */
[----:B------:R-:W-:Y:S01]  /*44c0*/  PRMT R159, RZ, 0x7610, R159 ;  /* 0x00007610ff9f7816 */ /* 0x000fe2000000009f */
[----:B------:R-:W4:Y:S01]  /*44d0*/  @P2 LDG.E.U8 R183, desc[UR20][R46.64] ;  /* 0x000000142eb72981 */ /* 0x000f22000c1e1100 */
[----:B------:R-:W-:-:S03]  /*44e0*/  ISETP.GT.AND P2, PT, R156, 0x5, PT ;  /* 0x000000059c00780c */ /* 0x000fc60003f44270 */
[----:B------:R-:W5:Y:S01]  /*44f0*/  @P0 LDG.E.U8 R182, desc[UR20][R10.64] ;  /* 0x000000140ab60981 */ /* 0x000f62000c1e1100 */
[----:B------:R-:W-:-:S03]  /*4500*/  PRMT R180, RZ, 0x7610, R180 ;  /* 0x00007610ffb47816 */ /* 0x000fc600000000b4 */
[----:B------:R-:W3:Y:S01]  /*4510*/  @P0 LDG.E.U8 R184, desc[UR20][R26.64] ;  /* 0x000000141ab80981 */ /* 0x000ee2000c1e1100 */
[----:B------:R-:W-:-:S03]  /*4520*/  ISETP.GT.AND P0, PT, R156, 0x4, PT ;  /* 0x000000049c00780c */ /* 0x000fc60003f04270 */
[----:B------:R-:W3:Y:S01]  /*4530*/  @P3 LDG.E.U8 R186, desc[UR20][R34.64] ;  /* 0x0000001422ba3981 */ /* 0x000ee2000c1e1100 */
[----:B------:R-:W-:-:S03]  /*4540*/  PRMT R178, RZ, 0x7610, R178 ;  /* 0x00007610ffb27816 */ /* 0x000fc600000000b2 */
[----:B------:R-:W3:Y:S01]  /*4550*/  @P3 LDG.E.U8 R188, desc[UR20][R62.64] ;  /* 0x000000143ebc3981 */ /* 0x000ee2000c1e1100 */
[C---:B------:R-:W-:Y:S02]  /*4560*/  ISETP.GT.AND P3, PT, R156.reuse, 0x6, PT ;  /* 0x000000069c00780c */ /* 0x040fe40003f64270 */
[----:B------:R-:W-:Y:S01]  /*4570*/  PRMT R193, RZ, 0x7610, R193 ;  /* 0x00007610ffc17816 */ /* 0x000fe200000000c1 */
[----:B------:R-:W3:Y:S01]  /*4580*/  @P2 LDG.E.U8 R180, desc[UR20][R70.64] ;  /* 0x0000001446b42981 */ /* 0x000ee2000c1e1100 */
[----:B------:R-:W-:Y:S02]  /*4590*/  PRMT R191, RZ, 0x7610, R191 ;  /* 0x00007610ffbf7816 */ /* 0x000fe400000000bf */
[----:B------:R-:W-:Y:S01]  /*45a0*/  PRMT R181, RZ, 0x7610, R181 ;  /* 0x00007610ffb57816 */ /* 0x000fe200000000b5 */
[----:B------:R-:W3:Y:S01]  /*45b0*/  @P2 LDG.E.U8 R178, desc[UR20][R94.64] ;  /* 0x000000145eb22981 */ /* 0x000ee2000c1e1100 */
[----:B------:R-:W-:Y:S02]  /*45c0*/  PRMT R179, RZ, 0x7610, R179 ;  /* 0x00007610ffb37816 */ /* 0x000fe400000000b3 */
[----:B------:R-:W-:Y:S01]  /*45d0*/  ISETP.GT.AND P2, PT, R156, 0x8, PT ;  /* 0x000000089c00780c */ /* 0x000fe20003f44270 */
[----:B------:R-:W3:Y:S01]  /*45e0*/  @P0 LDG.E.U8 R193, desc[UR20][R54.64] ;  /* 0x0000001436c10981 */ /* 0x000ee2000c1e1100 */
[----:B------:R-:W-:-:S03]  /*45f0*/  PRMT R161, RZ, 0x7610, R161 ;  /* 0x00007610ffa17816 */ /* 0x000fc600000000a1 */
[----:B------:R-:W3:Y:S01]  /*4600*/  @P0 LDG.E.U8 R191, desc[UR20][R78.64] ;  /* 0x000000144ebf0981 */ /* 0x000ee2000c1e1100 */
[----:B------:R-:W-:-:S03]  /*4610*/  ISETP.GT.AND P0, PT, R156, 0x7, PT ;  /* 0x000000079c00780c */ /* 0x000fc60003f04270 */
[----:B------:R-:W3:Y:S01]  /*4620*/  @P3 LDG.E.U8 R181, desc[UR20][R86.64] ;  /* 0x0000001456b53981 */ /* 0x000ee2000c1e1100 */
[----:B------:R-:W-:-:S03]  /*4630*/  PRMT R165, RZ, 0x7610, R165 ;  /* 0x00007610ffa57816 */ /* 0x000fc600000000a5 */
[----:B------:R-:W3:Y:S01]  /*4640*/  @P3 LDG.E.U8 R179, desc[UR20][R110.64] ;  /* 0x000000146eb33981 */ /* 0x000ee2000c1e1100 */
[----:B------:R-:W-:Y:S02]  /*4650*/  ISETP.GT.AND P3, PT, R156, 0x9, PT ;  /* 0x000000099c00780c */ /* 0x000fe40003f64270 */
[----:B------:R-:W-:Y:S01]  /*4660*/  PRMT R172, RZ, 0x7610, R172 ;  /* 0x00007610ffac7816 */ /* 0x000fe200000000ac */
[----:B------:R-:W3:Y:S01]  /*4670*/  @P2 LDG.E.U8 R161, desc[UR20][R8.64] ;  /* 0x0000001408a12981 */ /* 0x000ee2000c1e1100 */
[----:B------:R-:W-:-:S03]  /*4680*/  PRMT R170, RZ, 0x7610, R170 ;  /* 0x00007610ffaa7816 */ /* 0x000fc600000000aa */
[----:B------:R-:W4:Y:S01]  /*4690*/  @P2 LDG.E.U8 R165, desc[UR20][R20.64] ;  /* 0x0000001414a52981 */ /* 0x000f22000c1e1100 */
[----:B------:R-:W-:Y:S01]  /*46a0*/  ISETP.GT.AND P2, PT, R156, 0xb, PT ;  /* 0x0000000b9c00780c */ /* 0x000fe20003f44270 */
[----:B------:R-:W-:Y:S01]  /*46b0*/  @P0 IMAD.MOV.U32 R124, RZ, RZ, R132 ;  /* 0x000000ffff7c0224 */ /* 0x000fe200078e0084 */
[----:B------:R-:W-:Y:S01]  /*46c0*/  PRMT R164, RZ, 0x7610, R164 ;  /* 0x00007610ffa47816 */ /* 0x000fe200000000a4 */
[----:B------:R-:W-:Y:S01]  /*46d0*/  @P0 IMAD.MOV.U32 R125, RZ, RZ, R137 ;  /* 0x000000ffff7d0224 */ /* 0x000fe200078e0089 */
[----:B------:R-:W-:Y:S01]  /*46e0*/  PRMT R162, RZ, 0x7610, R162 ;  /* 0x00007610ffa27816 */ /* 0x000fe200000000a2 */
[----:B------:R-:W5:Y:S01]  /*46f0*/  @P3 LDG.E.U8 R172, desc[UR20][R16.64] ;  /* 0x0000001410ac3981 */ /* 0x000f62000c1e1100 */
[----:B------:R-:W-:-:S03]  /*4700*/  PRMT R166, RZ, 0x7610, R166 ;  /* 0x00007610ffa67816 */ /* 0x000fc600000000a6 */
[----:B------:R-:W5:Y:S01]  /*4710*/  @P3 LDG.E.U8 R170, desc[UR20][R40.64] ;  /* 0x0000001428aa3981 */ /* 0x000f62000c1e1100 */
[----:B------:R-:W-:Y:S02]  /*4720*/  ISETP.GT.AND P3, PT, R156, 0xc, PT ;  /* 0x0000000c9c00780c */ /* 0x000fe40003f64270 */
[----:B------:R-:W-:Y:S01]  /*4730*/  PRMT R168, RZ, 0x7610, R168 ;  /* 0x00007610ffa87816 */ /* 0x000fe200000000a8 */
[----:B------:R-:W5:Y:S01]  /*4740*/  @P0 LDG.E.U8 R164, desc[UR20][R102.64] ;  /* 0x0000001466a40981 */ /* 0x000f62000c1e1100 */
[----:B------:R-:W-:-:S03]  /*4750*/  PRMT R189, RZ, 0x7610, R189 ;  /* 0x00007610ffbd7816 */ /* 0x000fc600000000bd */
[----:B------:R0:W5:Y:S01]  /*4760*/  @P0 LDG.E.U8 R162, desc[UR20][R124.64] ;  /* 0x000000147ca20981 */ /* 0x000162000c1e1100 */
[C---:B------:R-:W-:Y:S02]  /*4770*/  ISETP.GT.AND P0, PT, R156.reuse, 0xa, PT ;  /* 0x0000000a9c00780c */ /* 0x040fe40003f04270 */
[----:B------:R-:W-:Y:S01]  /*4780*/  PRMT R187, RZ, 0x7610, R187 ;  /* 0x00007610ffbb7816 */ /* 0x000fe200000000bb */
[----:B------:R-:W5:Y:S04]  /*4790*/  @P2 LDG.E.U8 R166, desc[UR20][R52.64] ;  /* 0x0000001434a62981 */ /* 0x000f68000c1e1100 */
[----:B------:R-:W5:Y:S01]  /*47a0*/  @P2 LDG.E.U8 R168, desc[UR20][R72.64] ;  /* 0x0000001448a82981 */ /* 0x000f62000c1e1100 */
[----:B------:R-:W-:Y:S02]  /*47b0*/  ISETP.GT.AND P2, PT, R156, 0xe, PT ;  /* 0x0000000e9c00780c */ /* 0x000fe40003f44270 */
        /* <DEDUP_REMOVED lines=8> */
[----:B------:R-:W5:Y:S01]  /*4840*/  @P0 LDG.E.U8 R169, desc[UR20][R56.64] ;  /* 0x0000001438a90981 */ /* 0x000f62000c1e1100 */
[----:B------:R-:W-:-:S03]  /*4850*/  ISETP.GT.AND P0, PT, R156, 0xd, PT ;  /* 0x0000000d9c00780c */ /* 0x000fc60003f04270 */
[----:B------:R-:W5:Y:S04]  /*4860*/  @P2 LDG.E.U8 R177, desc[UR20][R100.64] ;  /* 0x0000001464b12981 */ /* 0x000f68000c1e1100 */
[----:B------:R-:W5:Y:S01]  /*4870*/  @P2 LDG.E.U8 R175, desc[UR20][R118.64] ;  /* 0x0000001476af2981 */ /* 0x000f62000c1e1100 */
[----:B------:R-:W-:Y:S01]  /*4880*/  ISETP.GT.AND P2, PT, R156, 0x11, PT ;  /* 0x000000119c00780c */ /* 0x000fe20003f44270 */
[----:B0-----:R-:W-:Y:S01]  /*4890*/  @P3 IMAD.MOV.U32 R124, RZ, RZ, R134 ;  /* 0x000000ffff7c3224 */ /* 0x001fe200078e0086 */
[----:B------:R-:W-:Y:S01]  /*48a0*/  PRMT R176, RZ, 0x7610, R176 ;  /* 0x00007610ffb07816 */ /* 0x000fe200000000b0 */
[----:B------:R-:W-:Y:S01]  /*48b0*/  @P3 IMAD.MOV.U32 R125, RZ, RZ, R139 ;  /* 0x000000ffff7d3224 */ /* 0x000fe200078e008b */
[----:B------:R-:W-:Y:S01]  /*48c0*/  PRMT R174, RZ, 0x7610, R174 ;  /* 0x00007610ffae7816 */ /* 0x000fe200000000ae */
[----:B------:R-:W5:Y:S01]  /*48d0*/  @P6 LDG.E.U8 R159, desc[UR20][R6.64] ;  /* 0x00000014069f6981 */ /* 0x000f62000c1e1100 */
[----:B------:R-:W-:-:S02]  /*48e0*/  PRMT R160, RZ, 0x7610, R160 ;  /* 0x00007610ffa07816 */ /* 0x000fc400000000a0 */
[----:B------:R-:W-:Y:S01]  /*48f0*/  PRMT R158, RZ, 0x7610, R158 ;  /* 0x00007610ff9e7816 */ /* 0x000fe2000000009e */
[----:B------:R-:W5:Y:S01]  /*4900*/  @P0 LDG.E.U8 R176, desc[UR20][R84.64] ;  /* 0x0000001454b00981 */ /* 0x000f62000c1e1100 */
[----:B------:R-:W-:Y:S02]  /*4910*/  PRMT R190, RZ, 0x7610, R190 ;  /* 0x00007610ffbe7816 */ /* 0x000fe400000000be */
[----:B------:R-:W-:Y:S01]  /*4920*/  PRMT R192, RZ, 0x7610, R192 ;  /* 0x00007610ffc07816 */ /* 0x000fe200000000c0 */
[----:B------:R-:W5:Y:S01]  /*4930*/  @P0 LDG.E.U8 R174, desc[UR20][R104.64] ;  /* 0x0000001468ae0981 */ /* 0x000f62000c1e1100 */
[----:B------:R-:W-:-:S03]  /*4940*/  ISETP.GT.AND P0, PT, R156, 0x10, PT ;  /* 0x000000109c00780c */ /* 0x000fc60003f04270 */
[----:B------:R-:W5:Y:S04]  /*4950*/  @P3 LDG.E.U8 R160, desc[UR20][R116.64] ;  /* 0x0000001474a03981 */ /* 0x000f68000c1e1100 */
[----:B------:R0:W5:Y:S01]  /*4960*/  @P3 LDG.E.U8 R158, desc[UR20][R124.64] ;  /* 0x000000147c9e3981 */ /* 0x000162000c1e1100 */
[----:B------:R-:W-:-:S03]  /*4970*/  ISETP.GT.AND P3, PT, R156, 0x12, PT ;  /* 0x000000129c00780c */ /* 0x000fc60003f64270 */
[----:B------:R-:W5:Y:S04]  /*4980*/  @P2 LDG.E.U8 R190, desc[UR20][R28.64] ;  /* 0x000000141cbe2981 */ /* 0x000f68000c1e1100 */
[----:B------:R-:W5:Y:S01]  /*4990*/  @P2 LDG.E.U8 R192, desc[UR20][R42.64] ;  /* 0x000000142ac02981 */ /* 0x000f62000c1e1100 */
[----:B------:R-:W-:Y:S02]  /*49a0*/  ISETP.GT.AND P2, PT, R156, 0x14, PT ;  /* 0x000000149c00780c */ /* 0x000fe40003f44270 */
[----:B------:R-:W-:Y:S02]  /*49b0*/  PRMT R171, RZ, 0x7610, R171 ;  /* 0x00007610ffab7816 */ /* 0x000fe400000000ab */
[----:B------:R-:W-:Y:S02]  /*49c0*/  PRMT R173, RZ, 0x7610, R173 ;  /* 0x00007610ffad7816 */ /* 0x000fe400000000ad */
        /* <DEDUP_REMOVED lines=8> */
[----:B------:R-:W5:Y:S01]  /*4a50*/  @P3 LDG.E.U8 R197, desc[UR20][R58.64] ;  /* 0x000000143ac53981 */ /* 0x000f62000c1e1100 */
        /* <DEDUP_REMOVED lines=9> */
[----:B------:R-:W-:-:S03]  /*4af0*/  PRMT R202, RZ, 0x7610, R202 ;  /* 0x00007610ffca7816 */ /* 0x000fc600000000ca */
[----:B------:R-:W5:Y:S01]  /*4b00*/  @P0 LDG.E.U8 R196, desc[UR20][R74.64] ;  /* 0x000000144ac40981 */ /* 0x000f62000c1e1100 */
[----:B------:R-:W-:-:S03]  /*4b10*/  ISETP.GT.AND P0, PT, R156, 0x16, PT ;  /* 0x000000169c00780c */ /* 0x000fc60003f04270 */
[----:B------:R-:W5:Y:S01]  /*4b20*/  @P3 LDG.E.U8 R198, desc[UR20][R96.64] ;  /* 0x0000001460c63981 */ /* 0x000f62000c1e1100 */
[----:B0-----:R-:W-:-:S03]  /*4b30*/  @P2 IMAD.MOV.U32 R124, RZ, RZ, R136 ;  /* 0x000000ffff7c2224 */ /* 0x001fc600078e0088 */
[----:B------:R-:W5:Y:S01]  /*4b40*/  @P3 LDG.E.U8 R200, desc[UR20][R106.64] ;  /* 0x000000146ac83981 */ /* 0x000f62000c1e1100 */
[----:B------:R-:W-:Y:S01]  /*4b50*/  ISETP.GT.AND P3, PT, R156, 0x18, PT ;  /* 0x000000189c00780c */ /* 0x000fe20003f64270 */
[----:B------:R-:W-:Y:S01]  /*4b60*/  @P2 IMAD.MOV.U32 R125, RZ, RZ, R141 ;  /* 0x000000ffff7d2224 */ /* 0x000fe200078e008d */
[----:B------:R-:W-:Y:S02]  /*4b70*/  PRMT R203, RZ, 0x7610, R203 ;  /* 0x00007610ffcb7816 */ /* 0x000fe400000000cb */
[----:B------:R-:W-:Y:S02]  /*4b80*/  PRMT R205, RZ, 0x7610, R205 ;  /* 0x00007610ffcd7816 */ /* 0x000fe400000000cd */
[----:B------:R-:W-:Y:S01]  /*4b90*/  PRMT R204, RZ, 0x7610, R204 ;  /* 0x00007610ffcc7816 */ /* 0x000fe200000000cc */
[----:B------:R0:W5:Y:S01]  /*4ba0*/  @P2 LDG.E.U8 R202, desc[UR20][R124.64] ;  /* 0x000000147cca2981 */ /* 0x000162000c1e1100 */
[----:B------:R-:W-:Y:S02]  /*4bb0*/  PRMT R207, RZ, 0x7610, R207 ;  /* 0x00007610ffcf7816 */ /* 0x000fe400000000cf */
[----:B------:R-:W-:Y:S01]  /*4bc0*/  PRMT R209, RZ, 0x7610, R209 ;  /* 0x00007610ffd17816 */ /* 0x000fe200000000d1 */
[----:B------:R-:W5:Y:S04]  /*4bd0*/  @P0 LDG.E.U8 R203, desc[UR20][R112.64] ;  /* 0x0000001470cb0981 */ /* 0x000f68000c1e1100 */
[----:B------:R-:W5:Y:S01]  /*4be0*/  @P0 LDG.E.U8 R205, desc[UR20][R120.64] ;  /* 0x0000001478cd0981 */ /* 0x000f62000c1e1100 */
[----:B0-----:R-:W-:-:S02]  /*4bf0*/  @P2 IMAD.MOV.U32 R124, RZ, RZ, R142 ;  /* 0x000000ffff7c2224 */ /* 0x001fc400078e008e */
[----:B------:R-:W-:Y:S01]  /*4c00*/  @P2 IMAD.MOV.U32 R125, RZ, RZ, R145 ;  /* 0x000000ffff7d2224 */ /* 0x000fe200078e0091 */
[----:B------:R-:W5:Y:S01]  /*4c10*/  @P3 LDG.E.U8 R207, desc[UR20][R14.64] ;  /* 0x000000140ecf3981 */ /* 0x000f62000c1e1100 */
[----:B------:R-:W-:-:S03]  /*4c20*/  ISETP.GT.AND P0, PT, R156, 0x19, PT ;  /* 0x000000199c00780c */ /* 0x000fc60003f04270 */
[----:B------:R-:W5:Y:S01]  /*4c30*/  @P2 LDG.E.U8 R204, desc[UR20][R124.64] ;  /* 0x000000147ccc2981 */ /* 0x000f62000c1e1100 */
[----:B------:R-:W-:-:S03]  /*4c40*/  ISETP.GT.AND P2, PT, R156, 0x1a, PT ;  /* 0x0000001a9c00780c */ /* 0x000fc60003f44270 */
[----:B------:R-:W5:Y:S01]  /*4c50*/  @P3 LDG.E.U8 R209, desc[UR20][R24.64] ;  /* 0x0000001418d13981 */ /* 0x000f62000c1e1100 */
[C---:B------:R-:W-:Y:S02]  /*4c60*/  ISETP.GT.AND P3, PT, R156.reuse, 0x1b, PT ;  /* 0x0000001b9c00780c */ /* 0x040fe40003f64270 */
[----:B------:R-:W-:Y:S02]  /*4c70*/  ISETP.GT.AND P4, PT, R156, 0x1f, PT ;  /* 0x0000001f9c00780c */ /* 0x000fe40003f84270 */
[----:B------:R-:W-:Y:S02]  /*4c80*/  PRMT R206, RZ, 0x7610, R206 ;  /* 0x00007610ffce7816 */ /* 0x000fe400000000ce */
[----:B------:R-:W-:Y:S02]  /*4c90*/  PRMT R208, RZ, 0x7610, R208 ;  /* 0x00007610ffd07816 */ /* 0x000fe400000000d0 */
[----:B------:R-:W-:Y:S02]  /*4ca0*/  PRMT R211, RZ, 0x7610, R211 ;  /* 0x00007610ffd37816 */ /* 0x000fe400000000d3 */
[----:B------:R-:W-:Y:S01]  /*4cb0*/  PRMT R213, RZ, 0x7610, R213 ;  /* 0x00007610ffd57816 */ /* 0x000fe200000000d5 */
[----:B------:R-:W5:Y:S01]  /*4cc0*/  @P0 LDG.E.U8 R206, desc[UR20][R30.64] ;  /* 0x000000141ece0981 */ /* 0x000f62000c1e1100 */
[----:B------:R-:W-:-:S02]  /*4cd0*/  PRMT R210, RZ, 0x7610, R210 ;  /* 0x00007610ffd27816 */ /* 0x000fc400000000d2 */
[----:B------:R-:W-:Y:S01]  /*4ce0*/  PRMT R212, RZ, 0x7610, R212 ;  /* 0x00007610ffd47816 */ /* 0x000fe200000000d4 */
[----:B------:R-:W5:Y:S01]  /*4cf0*/  @P0 LDG.E.U8 R208, desc[UR20][R44.64] ;  /* 0x000000142cd00981 */ /* 0x000f62000c1e1100 */
[----:B------:R-:W-:-:S03]  /*4d00*/  ISETP.GT.AND P0, PT, R156, 0x1c, PT ;  /* 0x0000001c9c00780c */ /* 0x000fc60003f04270 */
[----:B------:R-:W5:Y:S01]  /*4d10*/  @P2 LDG.E.U8 R211, desc[UR20][R50.64] ;  /* 0x0000001432d32981 */ /* 0x000f62000c1e1100 */
[----:B------:R-:W-:-:S03]  /*4d20*/  PRMT R218, RZ, 0x7610, R218 ;  /* 0x00007610ffda7816 */ /* 0x000fc600000000da */
[----:B------:R-:W5:Y:S01]  /*4d30*/  @P2 LDG.E.U8 R213, desc[UR20][R60.64] ;  /* 0x000000143cd52981 */ /* 0x000f62000c1e1100 */
[----:B------:R-:W-:-:S03]  /*4d40*/  ISETP.GT.AND P2, PT, R156, 0x1d, PT ;  /* 0x0000001d9c00780c */ /* 0x000fc60003f44270 */
[----:B------:R-:W5:Y:S01]  /*4d50*/  @P3 LDG.E.U8 R210, desc[UR20][R66.64] ;  /* 0x0000001442d23981 */ /* 0x000f62000c1e1100 */
[----:B------:R-:W-:-:S03]  /*4d60*/  @P4 IMAD.MOV.U32 R128, RZ, RZ, R130 ;  /* 0x000000ffff804224 */ /* 0x000fc600078e0082 */
        /* <DEDUP_REMOVED lines=9> */
[----:B------:R-:W5:Y:S01]  /*4e00*/  @P0 LDG.E.U8 R215, desc[UR20][R82.64] ;  /* 0x0000001452d70981 */ /* 0x000f62000c1e1100 */
[----:B------:R-:W-:-:S02]  /*4e10*/  PRMT R221, RZ, 0x7610, R221 ;  /* 0x00007610ffdd7816 */ /* 0x000fc400000000dd */
[----:B------:R-:W-:Y:S01]  /*4e20*/  PRMT R220, RZ, 0x7610, R220 ;  /* 0x00007610ffdc7816 */ /* 0x000fe200000000dc */
[----:B------:R-:W5:Y:S01]  /*4e30*/  @P0 LDG.E.U8 R217, desc[UR20][R92.64] ;  /* 0x000000145cd90981 */ /* 0x000f62000c1e1100 */
[----:B0-----:R-:W-:Y:S02]  /*4e40*/  @P4 IMAD.MOV.U32 R128, RZ, RZ, R140 ;  /* 0x000000ffff804224 */ /* 0x001fe400078e008c */
[----:B------:R-:W-:Y:S01]  /*4e50*/  @P4 IMAD.MOV.U32 R129, RZ, RZ, R143 ;  /* 0x000000ffff814224 */ /* 0x000fe200078e008f */
[----:B------:R-:W5:Y:S04]  /*4e60*/  @P2 LDG.E.U8 R214, desc[UR20][R98.64] ;  /* 0x0000001462d62981 */ /* 0x000f68000c1e1100 */
[----:B------:R-:W5:Y:S04]  /*4e70*/  @P2 LDG.E.U8 R216, desc[UR20][R108.64] ;  /* 0x000000146cd82981 */ /* 0x000f68000c1e1100 */
[----:B------:R-:W5:Y:S04]  /*4e80*/  @P3 LDG.E.U8 R219, desc[UR20][R114.64] ;  /* 0x0000001472db3981 */ /* 0x000f68000c1e1100 */
[----:B------:R-:W5:Y:S04]  /*4e90*/  @P3 LDG.E.U8 R221, desc[UR20][R122.64] ;  /* 0x000000147add3981 */ /* 0x000f68000c1e1100 */
[----:B------:R-:W5:Y:S01]  /*4ea0*/  @P4 LDG.E.U8 R220, desc[UR20][R128.64] ;  /* 0x0000001480dc4981 */ /* 0x000f62000c1e1100 */
[----:B------:R-:W-:Y:S01]  /*4eb0*/  BAR.SYNC.DEFER_BLOCKING 0x0 ;  /* 0x0000000000007b1d */ /* 0x000fe20000010000 */
[----:B------:R-:W-:-:S02]  /*4ec0*/  ISETP.GE.AND P3, PT, R39, R156, PT ;  /* 0x0000009c2700720c */ /* 0x000fc40003f66270 */
[-C--:B------:R-:W-:Y:S02]  /*4ed0*/  IADD3 R126, P0, PT, R138, R155.reuse, RZ ;  /* 0x0000009b8a7e7210 */ /* 0x080fe40007f1e0ff */
[----:B------:R-:W-:Y:S02]  /*4ee0*/  IADD3 R124, P2, PT, R131, R155, RZ ;  /* 0x0000009b837c7210 */ /* 0x000fe40007f5e0ff */
[----:B------:R-:W-:Y:S01]  /*4ef0*/  PRMT R223, RZ, 0x7610, R223 ;  /* 0x00007610ffdf7816 */ /* 0x000fe200000000df */
[----:B------:R-:W-:Y:S01]  /*4f00*/  IMAD.X R127, R144, 0x1, R157, P0 ;  /* 0x00000001907f7824 */ /* 0x000fe200000e069d */
[----:B------:R-:W-:Y:S01]  /*4f10*/  PRMT R225, RZ, 0x7610, R225 ;  /* 0x00007610ffe17816 */ /* 0x000fe200000000e1 */
[----:B------:R-:W-:-:S05]  /*4f20*/  IMAD.X R125, R135, 0x1, R157, P2 ;  /* 0x00000001877d7824 */ /* 0x000fca00010e069d */
[----:B------:R-:W5:Y:S04]  /*4f30*/  @!P3 LDG.E.U8 R223, desc[UR20][R124.64] ;  /* 0x000000147cdfb981 */ /* 0x000f68000c1e1100 */
[----:B------:R-:W5:Y:S04]  /*4f40*/  @!P3 LDG.E.U8 R225, desc[UR20][R126.64] ;  /* 0x000000147ee1b981 */ /* 0x000f68000c1e1100 */
[----:B--2---:R0:W-:Y:S04]  /*4f50*/  STS.U8 [R146+UR8+0x4000], R163 ;  /* 0x004000a392007988 */ /* 0x0041e80008000008 */
[----:B---3--:R0:W-:Y:S04]  /*4f60*/  STS.U8 [R146+UR8+0x4400], R161 ;  /* 0x004400a192007988 */ /* 0x0081e80008000008 */
[----:B----4-:R0:W-:Y:S01]  /*4f70*/  STS.U8 [R146+UR8+0x6400], R165 ;  /* 0x006400a592007988 */ /* 0x0101e20008000008 */
[----:B------:R-:W-:-:S03]  /*4f80*/  ULEA UR10, UR19, UR8, 0x3 ;  /* 0x00000008130a7291 */ /* 0x000fc6000f8e18ff */
[----:B-----5:R0:W-:Y:S04]  /*4f90*/  STS.U8 [R146+UR8+0x6000], R159 ;  /* 0x0060009f92007988 */ /* 0x0201e80008000008 */
[----:B------:R0:W-:Y:S04]  /*4fa0*/  STS.U8 [R146+UR8+0x4800], R171 ;  /* 0x004800ab92007988 */ /* 0x0001e80008000008 */
[----:B------:R0:W-:Y:S01]  /*4fb0*/  STS.U8 [R146+UR8+0x6800], R173 ;  /* 0x006800ad92007988 */ /* 0x0001e20008000008 */
[----:B------:R-:W-:Y:S01]  /*4fc0*/  UIADD3 UR10, UPT, UPT, UR10, 0x8400, URZ ;  /* 0x000084000a0a7890 */ /* 0x000fe2000fffe0ff */
[----:B------:R-:W-:-:S02]  /*4fd0*/  UMOV UR4, UR5 ;  /* 0x0000000500047c82 */ /* 0x000fc40008000000 */
        /* <DEDUP_REMOVED lines=60> */
[----:B------:R1:W-:Y:S06]  /*53a0*/  MEMBAR.ALL.CTA ;  /* 0x0000000000007992 */ /* 0x0003ec0000008000 */
[----:B-1----:R-:W1:Y:S02]  /*53b0*/  FENCE.VIEW.ASYNC.S ;  /* 0x00000000000073c6 */ /* 0x002e640000000000 */
[----:B-1----:R-:W-:Y:S06]  /*53c0*/  BAR.SYNC.DEFER_BLOCKING 0x0 ;  /* 0x0000000000007b1d */ /* 0x002fec0000010000 */
[----:B------:R-:W-:Y:S05]  /*53d0*/  BRA.U UP1, `(.L_x_9) ;  /* 0x0000000101547547 */ /* 0x000fea000b800000 */
[----:B------:R-:W-:Y:S02]  /*53e0*/  UIADD3 UR33, UPT, UPT, UR9, 0x10, URZ ;  /* 0x0000001009217890 */ /* 0x000fe4000fffe0ff */
[----:B------:R-:W-:Y:S02]  /*53f0*/  UIADD3 UR36, UPT, UPT, UR9, 0x20, URZ ;  /* 0x0000002009247890 */ /* 0x000fe4000fffe0ff */
[----:B------:R-:W-:Y:S01]  /*5400*/  UIADD3 UR37, UPT, UPT, UR9, 0x30, URZ ;  /* 0x0000003009257890 */ /* 0x000fe2000fffe0ff */
        /* <DEDUP_REMOVED lines=9> */
[----:B------:R1:W-:Y:S01]  /*54a0*/  UTCQMMA gdesc[UR14], gdesc[UR12], tmem[UR9], tmem[UR16], idesc[UR17], UPT ;  /* 0x00ff100c0e0075ea */ /* 0x0003e2000b800309 */
[----:B------:R-:W-:Y:S01]  /*54b0*/  UMOV UR40, 0x0 ;  /* 0x0000000000287882 */ /* 0x000fe20000000000 */
[----:B------:R-:W-:Y:S01]  /*54c0*/  UMOV UR41, 0x8048010 ;  /* 0x0804801000297882 */ /* 0x000fe20000000000 */
[----:B------:R1:W-:Y:S01]  /*54d0*/  UTCQMMA gdesc[UR26], gdesc[UR12], tmem[UR33], tmem[UR34], idesc[UR35], UPT ;  /* 0x00ff220c1a0075ea */ /* 0x0003e2000b800321 */
[----:B------:R-:W-:Y:S01]  /*54e0*/  UMOV UR5, UR6 ;  /* 0x0000000600057c82 */ /* 0x000fe20008000000 */
[----:B------:R1:W-:Y:S01]  /*54f0*/  UTCQMMA gdesc[UR28], gdesc[UR12], tmem[UR36], tmem[UR38], idesc[UR39], UPT ;  /* 0x00ff260c1c0075ea */ /* 0x0003e2000b800324 */
[----:B------:R1:W-:Y:S01]  /*5500*/  UTCQMMA gdesc[UR30], gdesc[UR12], tmem[UR37], tmem[UR40], idesc[UR41], UPT ;  /* 0x00ff280c1e0075ea */ /* 0x0003e2000b800325 */
[----:B------:R1:W-:Y:S01]  /*5510*/  UTCBAR [UR5], URZ ;  /* 0x000000ff050073e9 */ /* 0x0003e200080000ff */
[----:B------:R-:W-:Y:S01]  /*5520*/  NOP ;  /* 0x0000000000007918 */ /* 0x000fe20000000000 */
.L_x_9:
[----:B------:R-:W-:Y:S01]  /*5530*/  UIADD3 UR19, UPT, UPT, UR19, 0x1, URZ ;  /* 0x0000000113137890 */ /* 0x000fe2000fffe0ff */
[----:B------:R-:W-:Y:S01]  /*5540*/  IADD3 R155, P0, PT, R155, UR23, RZ ;  /* 0x000000179b9b7c10 */ /* 0x000fe2000ff1e0ff */
[----:B------:R-:W-:Y:S01]  /*5550*/  UIADD3 UR18, UPT, UPT, UR18, -0x1, URZ ;  /* 0xffffffff12127890 */ /* 0x000fe2000fffe0ff */
[----:B------:R-:W-:Y:S01]  /*5560*/  VIADD R156, R156, 0xffffffe0 ;  /* 0xffffffe09c9c7836 */ /* 0x000fe20000000000 */
[----:B------:R-:W-:Y:S01]  /*5570*/  UISETP.GT.AND UP2, UPT, UR19, 0x1, UPT ;  /* 0x000000011300788c */ /* 0x000fe2000bf44270 */
[----:B------:R-:W-:Y:S01]  /*5580*/  IMAD.U32 R124, RZ, RZ, UR4 ;  /* 0x00000004ff7c7e24 */ /* 0x000fe2000f8e00ff */
[----:B------:R-:W-:Y:S02]  /*5590*/  IADD3.X R157, PT, PT, R157, UR32, RZ, P0, !PT ;  /* 0x000000209d9d7c10 */ /* 0x000fe400087fe4ff */
[----:B-1----:R-:W-:Y:S02]  /*55a0*/  USEL UR5, URZ, 0x1, !UP2 ;  /* 0x00000001ff057887 */ /* 0x002fe4000d000000 */
[----:B------:R-:W-:-:S02]  /*55b0*/  USEL UR19, UR19, URZ, !UP2 ;  /* 0x000000ff13137287 */ /* 0x000fc4000d000000 */
[----:B------:R-:W-:Y:S02]  /*55c0*/  UISETP.NE.U32.AND UP2, UPT, UR18, URZ, UPT ;  /* 0x000000ff1200728c */ /* 0x000fe4000bf45070 */
[----:B------:R-:W-:-:S07]  /*55d0*/  ULOP3.LUT UR5, UR4, UR5, URZ, 0x3c, !UPT ;  /* 0x0000000504057292 */ /* 0x000fce000f8e3cff */
[----:B------:R-:W-:Y:S05]  /*55e0*/  BRA.U UP2, `(.L_x_10) ;  /* 0xffffffe502747547 */ /* 0x000fea000b83ffff */
.L_x_7:
[----:B------:R-:W-:-:S09]  /*55f0*/  UISETP.GE.AND UP1, UPT, UR24, 0x20, UPT ;  /* 0x000000201800788c */ /* 0x000fd2000bf26270 */
[----:B------:R-:W-:Y:S05]  /*5600*/  BRA.U !UP1, `(.L_x_11) ;  /* 0x0000000109107547 */ /* 0x000fea000b800000 */
[----:B------:R-:W-:-:S06]  /*5610*/  USHF.L.U32 UR4, UR4, 0x1f, URZ ;  /* 0x0000001f04047899 */ /* 0x000fcc00080006ff */
[----:B------:R-:W-:-:S04]  /*5620*/  IMAD.U32 R4, RZ, RZ, UR4 ;  /* 0x00000004ff047e24 */ /* 0x000fc8000f8e00ff */
[----:B------:R-:W1:Y:S02]  /*5630*/  SYNCS.PHASECHK.TRANS64.TRYWAIT P0, [UR10], R4 ;  /* 0x00000004ff0075a7 */ /* 0x000e64000800110a */
[----:B-1----:R-:W-:Y:S05]  /*5640*/  @!P0 BRA `(.L_x_12) ;  /* 0x0000001000d88947 */ /* 0x002fea0003800000 */
.L_x_11:
[----:B------:R-:W-:Y:S01]  /*5650*/  BAR.SYNC.DEFER_BLOCKING 0x0 ;  /* 0x0000000000007b1d */ /* 0x000fe20000010000 */
[----:B------:R-:W-:-:S04]  /*5660*/  VIADD R37, R37, UR8 ;  /* 0x0000000825257c36 */ /* 0x000fc80008000000 */
[----:B------:R-:W-:Y:S01]  /*5670*/  IMAD R37, R38, 0x10, R37 ;  /* 0x0000001026257824 */ /* 0x000fe200078e0225 */
[----:B------:R-:W1:Y:S01]  /*5680*/  LDCU.128 UR4, c[0x0][0x390] ;  /* 0x00007200ff0477ac */ /* 0x000e620008000c00 */
[----:B------:R-:W2:Y:S02]  /*5690*/  @!P1 SYNCS.CCTL.IV [UR8+0x8400] ;  /* 0x00840000ff0099b1 */ /* 0x000ea40008000008 */
[----:B--2---:R-:W-:Y:S01]  /*56a0*/  BAR.SYNC.DEFER_BLOCKING 0x0 ;  /* 0x0000000000007b1d */ /* 0x004fe20000010000 */
[----:B-1----:R-:W-:Y:S02]  /*56b0*/  ISETP.GE.AND P3, PT, R3, UR6, PT ;  /* 0x0000000603007c0c */ /* 0x002fe4000bf66270 */
[C---:B------:R-:W-:Y:S02]  /*56c0*/  ISETP.GE.AND P4, PT, R0.reuse, UR7, PT ;  /* 0x0000000700007c0c */ /* 0x040fe4000bf86270 */
[----:B------:R-:W-:Y:S02]  /*56d0*/  ISETP.LT.AND P3, PT, R0, UR7, !P3 ;  /* 0x0000000700007c0c */ /* 0x000fe4000df61270 */
[----:B------:R-:W-:Y:S01]  /*56e0*/  ISETP.LT.AND P4, PT, R36, UR6, !P4 ;  /* 0x0000000624007c0c */ /* 0x000fe2000e781270 */
[----:B------:R-:W1:Y:S01]  /*56f0*/  LDTM.x32 R4, tmem[UR11] ;  /* 0x0000000b000479ee */ /* 0x000e6200082c0000 */
[----:B------:R-:W2:Y:S01]  /*5700*/  @!P1 SYNCS.CCTL.IV [UR8+0x8408] ;  /* 0x00840800ff0099b1 */ /* 0x000ea20008000008 */
[----:B------:R-:W-:Y:S01]  /*5710*/  NOP ;  /* 0x0000000000007918 */ /* 0x000fe20000000000 */
[----:B-1----:R-:W-:-:S02]  /*5720*/  F2FP.SATFINITE.E4M3.F32.PACK_AB_MERGE_C R22, R23, R22, RZ ;  /* 0x000000161716723e */ /* 0x002fc400048070ff */
[----:B------:R-:W-:Y:S02]  /*5730*/  F2FP.SATFINITE.E4M3.F32.PACK_AB_MERGE_C R6, R7, R6, RZ ;  /* 0x000000060706723e */ /* 0x000fe400048070ff */
[----:B------:R-:W-:Y:S02]  /*5740*/  F2FP.SATFINITE.E4M3.F32.PACK_AB_MERGE_C R10, R11, R10, RZ ;  /* 0x0000000a0b0a723e */ /* 0x000fe400048070ff */
[----:B------:R-:W-:Y:S02]  /*5750*/  F2FP.SATFINITE.E4M3.F32.PACK_AB_MERGE_C R14, R15, R14, RZ ;  /* 0x0000000e0f0e723e */ /* 0x000fe400048070ff */
[----:B------:R-:W-:Y:S02]  /*5760*/  F2FP.SATFINITE.E4M3.F32.PACK_AB_MERGE_C R18, R19, R18, RZ ;  /* 0x000000121312723e */ /* 0x000fe400048070ff */
[----:B------:R-:W-:Y:S02]  /*5770*/  F2FP.SATFINITE.E4M3.F32.PACK_AB_MERGE_C R26, R27, R26, RZ ;  /* 0x0000001a1b1a723e */ /* 0x000fe400048070ff */
[----:B------:R-:W-:-:S02]  /*5780*/  F2FP.SATFINITE.E4M3.F32.PACK_AB_MERGE_C R30, R31, R30, RZ ;  /* 0x0000001e1f1e723e */ /* 0x000fc400048070ff */
[----:B------:R-:W-:Y:S02]  /*5790*/  F2FP.SATFINITE.E4M3.F32.PACK_AB_MERGE_C R34, R35, R34, RZ ;  /* 0x000000222322723e */ /* 0x000fe400048070ff */
[----:B------:R-:W-:Y:S02]  /*57a0*/  F2FP.SATFINITE.E4M3.F32.PACK_AB_MERGE_C R20, R21, R20, R22 ;  /* 0x000000141514723e */ /* 0x000fe40004807016 */
[----:B------:R-:W-:Y:S02]  /*57b0*/  F2FP.SATFINITE.E4M3.F32.PACK_AB_MERGE_C R40, R5, R4, R6 ;  /* 0x000000040528723e */ /* 0x000fe40004807006 */
[----:B------:R-:W-:Y:S02]  /*57c0*/  F2FP.SATFINITE.E4M3.F32.PACK_AB_MERGE_C R41, R9, R8, R10 ;  /* 0x000000080929723e */ /* 0x000fe4000480700a */
[----:B------:R-:W-:Y:S01]  /*57d0*/  F2FP.SATFINITE.E4M3.F32.PACK_AB_MERGE_C R42, R13, R12, R14 ;  /* 0x0000000c0d2a723e */ /* 0x000fe2000480700e */
[C---:B------:R-:W-:Y:S01]  /*57e0*/  VIADD R13, R0.reuse, 0x2 ;  /* 0x00000002000d7836 */ /* 0x040fe20000000000 */
[----:B------:R-:W-:Y:S01]  /*57f0*/  F2FP.SATFINITE.E4M3.F32.PACK_AB_MERGE_C R43, R17, R16, R18 ;  /* 0x00000010112b723e */ /* 0x000fe20004807012 */
[----:B------:R-:W-:Y:S01]  /*5800*/  VIADD R18, R0, 0x1 ;  /* 0x0000000100127836 */ /* 0x000fe20000000000 */
[----:B------:R-:W-:Y:S01]  /*5810*/  F2FP.SATFINITE.E4M3.F32.PACK_AB_MERGE_C R21, R25, R24, R26 ;  /* 0x000000181915723e */ /* 0x000fe2000480701a */
[----:B------:R-:W1:Y:S01]  /*5820*/  LDC R16, c[0x0][0x3b4] ;  /* 0x0000ed00ff107b82 */ /* 0x000e620000000800 */
[----:B------:R-:W-:Y:S01]  /*5830*/  F2FP.SATFINITE.E4M3.F32.PACK_AB_MERGE_C R22, R29, R28, R30 ;  /* 0x0000001c1d16723e */ /* 0x000fe2000480701e */
[----:B--2---:R-:W-:Y:S01]  /*5840*/  STS.128 [R37], R40 ;  /* 0x0000002825007388 */ /* 0x004fe20000000c00 */
[----:B------:R-:W-:-:S02]  /*5850*/  F2FP.SATFINITE.E4M3.F32.PACK_AB_MERGE_C R23, R33, R32, R34 ;  /* 0x000000202117723e */ /* 0x000fc40004807022 */
[----:B------:R-:W-:Y:S01]  /*5860*/  LEA R15, R2, UR8, 0x4 ;  /* 0x00000008020f7c11 */ /* 0x000fe2000f8e20ff */
[----:B------:R-:W2:Y:S01]  /*5870*/  LDCU UR8, c[0x0][0x3b8] ;  /* 0x00007700ff0877ac */ /* 0x000ea20008000800 */
[----:B------:R-:W-:Y:S01]  /*5880*/  ISETP.GE.AND P1, PT, R13, UR7, PT ;  /* 0x000000070d007c0c */ /* 0x000fe2000bf26270 */
[----:B------:R3:W-:Y:S01]  /*5890*/  STS.128 [R37+0x800], R20 ;  /* 0x0008001425007388 */ /* 0x0007e20000000c00 */
[----:B------:R-:W-:Y:S01]  /*58a0*/  BAR.SYNC.DEFER_BLOCKING 0x0 ;  /* 0x0000000000007b1d */ /* 0x000fe20000010000 */
[----:B-1----:R-:W-:Y:S02]  /*58b0*/  IMAD R2, R3, R16, RZ ;  /* 0x0000001003027224 */ /* 0x002fe400078e02ff */
[----:B--2---:R-:W-:-:S03]  /*58c0*/  IMAD R14, R0, UR8, RZ ;  /* 0x00000008000e7c24 */ /* 0x004fc6000f8e02ff */
[C---:B------:R-:W-:Y:S02]  /*58d0*/  IADD3 R31, P0, PT, R2.reuse, UR4, RZ ;  /* 0x00000004021f7c10 */ /* 0x040fe4000ff1e0ff */
[----:B------:R-:W-:Y:S02]  /*58e0*/  SHF.R.S32.HI R17, RZ, 0x1f, R14 ;  /* 0x0000001fff117819 */ /* 0x000fe4000001140e */
[----:B------:R-:W-:Y:S01]  /*58f0*/  LEA.HI.X.SX32 R33, R2, UR5, 0x1, P0 ;  /* 0x0000000502217c11 */ /* 0x000fe200080f0eff */
[----:B------:R-:W-:Y:S01]  /*5900*/  IMAD R2, R16, 0x100, R2 ;  /* 0x0000010010027824 */ /* 0x000fe200078e0202 */
[----:B------:R-:W-:Y:S01]  /*5910*/  IADD3 R12, P2, PT, R14, R31, RZ ;  /* 0x0000001f0e0c7210 */ /* 0x000fe20007f5e0ff */
[----:B------:R-:W1:Y:S01]  /*5920*/  LDS.128 R4, [R15] ;  /* 0x000000000f047984 */ /* 0x000e620000000c00 */
[----:B------:R-:W-:Y:S01]  /*5930*/  ISETP.GE.AND P0, PT, R18, UR7, PT ;  /* 0x0000000712007c0c */ /* 0x000fe2000bf06270 */
[----:B------:R-:W-:Y:S02]  /*5940*/  VIADD R18, R14, UR8 ;  /* 0x000000080e127c36 */ /* 0x000fe40008000000 */
[----:B------:R2:W4:Y:S01]  /*5950*/  LDS.128 R8, [R15+0x1000] ;  /* 0x001000000f087984 */ /* 0x0005220000000c00 */
[----:B------:R-:W-:Y:S01]  /*5960*/  IMAD.X R13, R17, 0x1, R33, P2 ;  /* 0x00000001110d7824 */ /* 0x000fe200010e0621 */
[----:B------:R-:W-:-:S02]  /*5970*/  ISETP.LT.AND P5, PT, R3, UR6, !P0 ;  /* 0x0000000603007c0c */ /* 0x000fc4000c7a1270 */
[----:B---3--:R-:W-:Y:S02]  /*5980*/  SHF.R.S32.HI R20, RZ, 0x1f, R18 ;  /* 0x0000001fff147819 */ /* 0x008fe40000011412 */
[----:B------:R-:W-:Y:S01]  /*5990*/  IADD3 R16, P6, PT, R18, R31, RZ ;  /* 0x0000001f12107210 */ /* 0x000fe20007fde0ff */
[----:B--2---:R-:W-:-:S05]  /*59a0*/  VIADD R15, R0, 0x3 ;  /* 0x00000003000f7836 */ /* 0x004fca0000000000 */
[----:B------:R-:W-:Y:S02]  /*59b0*/  ISETP.GE.AND P2, PT, R15, UR7, PT ;  /* 0x000000070f007c0c */ /* 0x000fe4000bf46270 */
[C---:B-1----:R-:W-:Y:S02]  /*59c0*/  PRMT R19, R4.reuse, 0x7770, RZ ;  /* 0x0000777004137816 */ /* 0x042fe400000000ff */
[----:B------:R-:W-:Y:S02]  /*59d0*/  PRMT R21, R4, 0x7771, RZ ;  /* 0x0000777104157816 */ /* 0x000fe400000000ff */
[----:B----4-:R-:W-:Y:S01]  /*59e0*/  PRMT R23, R8, 0x7770, RZ ;  /* 0x0000777008177816 */ /* 0x010fe200000000ff */
[----:B------:R1:W-:Y:S01]  /*59f0*/  @P3 STG.E.U8 desc[UR20][R12.64], R19 ;  /* 0x000000130c003986 */ /* 0x0003e2000c101114 */
[----:B------:R-:W-:Y:S02]  /*5a00*/  IADD3 R27, P3, PT, R2, UR4, RZ ;  /* 0x00000004021b7c10 */ /* 0x000fe4000ff7e0ff */
[----:B------:R-:W-:-:S02]  /*5a10*/  PRMT R25, R8, 0x7772, RZ ;  /* 0x0000777208197816 */ /* 0x000fc400000000ff */
[----:B------:R-:W-:Y:S01]  /*5a20*/  LEA.HI.X.SX32 R29, R2, UR5, 0x1, P3 ;  /* 0x00000005021d7c11 */ /* 0x000fe200098f0eff */
[----:B------:R-:W-:Y:S01]  /*5a30*/  VIADD R2, R0, 0x4 ;  /* 0x0000000400027836 */ /* 0x000fe20000000000 */
[----:B------:R-:W-:-:S05]  /*5a40*/  IADD3 R14, P3, PT, R14, R27, RZ ;  /* 0x0000001b0e0e7210 */ /* 0x000fca0007f7e0ff */
[----:B------:R-:W-:Y:S01]  /*5a50*/  IMAD.X R15, R17, 0x1, R29, P3 ;  /* 0x00000001110f7824 */ /* 0x000fe200018e061d */
[----:B------:R-:W-:Y:S01]  /*5a60*/  ISETP.GE.AND P3, PT, R2, UR7, PT ;  /* 0x0000000702007c0c */ /* 0x000fe2000bf66270 */
[----:B------:R-:W-:Y:S01]  /*5a70*/  IMAD.X R17, R20, 0x1, R33, P6 ;  /* 0x0000000114117824 */ /* 0x000fe200030e0621 */
[----:B------:R-:W-:Y:S01]  /*5a80*/  ISETP.LT.AND P6, PT, R3, UR6, !P1 ;  /* 0x0000000603007c0c */ /* 0x000fe2000cfc1270 */
[----:B------:R-:W-:Y:S01]  /*5a90*/  VIADD R2, R18, UR8 ;  /* 0x0000000812027c36 */ /* 0x000fe20008000000 */
[----:B------:R2:W-:Y:S01]  /*5aa0*/  @P4 STG.E.U8 desc[UR20][R14.64], R23 ;  /* 0x000000170e004986 */ /* 0x0005e2000c101114 */
[----:B-1----:R-:W-:-:S03]  /*5ab0*/  VIADD R19, R0, 0x5 ;  /* 0x0000000500137836 */ /* 0x002fc60000000000 */
[----:B------:R1:W-:Y:S01]  /*5ac0*/  @P5 STG.E.U8 desc[UR20][R16.64], R21 ;  /* 0x0000001510005986 */ /* 0x0003e2000c101114 */
[----:B------:R-:W-:Y:S02]  /*5ad0*/  ISETP.LT.AND P5, PT, R36, UR6, !P0 ;  /* 0x0000000624007c0c */ /* 0x000fe4000c7a1270 */
[----:B------:R-:W-:Y:S02]  /*5ae0*/  IADD3 R12, P0, PT, R18, R27, RZ ;  /* 0x0000001b120c7210 */ /* 0x000fe40007f1e0ff */
[----:B------:R-:W-:Y:S02]  /*5af0*/  SHF.R.S32.HI R22, RZ, 0x1f, R2 ;  /* 0x0000001fff167819 */ /* 0x000fe40000011402 */
[----:B------:R-:W-:Y:S01]  /*5b00*/  IADD3 R18, P4, PT, R2, R31, RZ ;  /* 0x0000001f02127210 */ /* 0x000fe20007f9e0ff */
[----:B------:R-:W-:Y:S01]  /*5b10*/  IMAD.X R13, R20, 0x1, R29, P0 ;  /* 0x00000001140d7824 */ /* 0x000fe200000e061d */
[----:B------:R-:W-:Y:S02]  /*5b20*/  ISETP.GE.AND P0, PT, R19, UR7, PT ;  /* 0x0000000713007c0c */ /* 0x000fe4000bf06270 */
[----:B--2---:R-:W-:Y:S01]  /*5b30*/  PRMT R23, R8, 0x7771, RZ ;  /* 0x0000777108177816 */ /* 0x004fe200000000ff */
[----:B------:R-:W-:Y:S01]  /*5b40*/  IMAD.X R19, R22, 0x1, R33, P4 ;  /* 0x0000000116137824 */ /* 0x000fe200020e0621 */
[----:B------:R-:W-:Y:S01]  /*5b50*/  ISETP.LT.AND P4, PT, R36, UR6, !P1 ;  /* 0x0000000624007c0c */ /* 0x000fe2000cf81270 */
[----:B-1----:R-:W-:Y:S01]  /*5b60*/  VIADD R17, R0, 0x6 ;  /* 0x0000000600117836 */ /* 0x002fe20000000000 */
[----:B------:R-:W-:Y:S01]  /*5b70*/  PRMT R21, R4, 0x7772, RZ ;  /* 0x0000777204157816 */ /* 0x000fe200000000ff */
[----:B------:R1:W-:Y:S01]  /*5b80*/  @P5 STG.E.U8 desc[UR20][R12.64], R23 ;  /* 0x000000170c005986 */ /* 0x0003e2000c101114 */
[C---:B------:R-:W-:Y:S01]  /*5b90*/  IADD3 R14, P1, PT, R2.reuse, R27, RZ ;  /* 0x0000001b020e7210 */ /* 0x040fe20007f3e0ff */
[----:B------:R-:W-:Y:S01]  /*5ba0*/  VIADD R2, R2, UR8 ;  /* 0x0000000802027c36 */ /* 0x000fe20008000000 */
[----:B------:R-:W-:Y:S01]  /*5bb0*/  ISETP.LT.AND P5, PT, R3, UR6, !P2 ;  /* 0x0000000603007c0c */ /* 0x000fe2000d7a1270 */
[----:B------:R2:W-:Y:S02]  /*5bc0*/  @P6 STG.E.U8 desc[UR20][R18.64], R21 ;  /* 0x0000001512006986 */ /* 0x0005e4000c101114 */
[----:B------:R-:W-:Y:S01]  /*5bd0*/  IMAD.X R15, R22, 0x1, R29, P1 ;  /* 0x00000001160f7824 */ /* 0x000fe200008e061d */
[----:B------:R-:W-:-:S02]  /*5be0*/  SHF.R.S32.HI R20, RZ, 0x1f, R2 ;  /* 0x0000001fff147819 */ /* 0x000fc40000011402 */
[----:B------:R-:W-:Y:S02]  /*5bf0*/  IADD3 R16, P6, PT, R2, R31, RZ ;  /* 0x0000001f02107210 */ /* 0x000fe40007fde0ff */
[----:B------:R-:W-:Y:S01]  /*5c00*/  ISETP.GE.AND P1, PT, R17, UR7, PT ;  /* 0x0000000711007c0c */ /* 0x000fe2000bf26270 */
[----:B------:R3:W-:Y:S01]  /*5c10*/  @P4 STG.E.U8 desc[UR20][R14.64], R25 ;  /* 0x000000190e004986 */ /* 0x0007e2000c101114 */
[----:B-1----:R-:W-:Y:S01]  /*5c20*/  PRMT R23, R4, 0x7773, RZ ;  /* 0x0000777304177816 */ /* 0x002fe200000000ff */
[----:B------:R-:W-:Y:S01]  /*5c30*/  IMAD.X R17, R20, 0x1, R33, P6 ;  /* 0x0000000114117824 */ /* 0x000fe200030e0621 */
[----:B------:R-:W-:Y:S01]  /*5c40*/  ISETP.LT.AND P4, PT, R36, UR6, !P2 ;  /* 0x0000000624007c0c */ /* 0x000fe2000d781270 */
[C---:B------:R-:W-:Y:S01]  /*5c50*/  VIADD R4, R2.reuse, UR8 ;  /* 0x0000000802047c36 */ /* 0x040fe20008000000 */
[----:B------:R-:W-:Y:S02]  /*5c60*/  ISETP.LT.AND P6, PT, R3, UR6, !P3 ;  /* 0x0000000603007c0c */ /* 0x000fe4000dfc1270 */
[----:B------:R1:W-:Y:S01]  /*5c70*/  @P5 STG.E.U8 desc[UR20][R16.64], R23 ;  /* 0x0000001710005986 */ /* 0x0003e2000c101114 */
[----:B------:R-:W-:Y:S01]  /*5c80*/  IADD3 R12, P2, PT, R2, R27, RZ ;  /* 0x0000001b020c7210 */ /* 0x000fe20007f5e0ff */
[----:B------:R-:W-:Y:S01]  /*5c90*/  VIADD R2, R0, 0x7 ;  /* 0x0000000700027836 */ /* 0x000fe20000000000 */
[----:B------:R-:W-:-:S02]  /*5ca0*/  SHF.R.S32.HI R22, RZ, 0x1f, R4 ;  /* 0x0000001fff167819 */ /* 0x000fc40000011404 */
[----:B--2---:R-:W-:Y:S01]  /*5cb0*/  IADD3 R18, P5, PT, R4, R31, RZ ;  /* 0x0000001f04127210 */ /* 0x004fe20007fbe0ff */
[----:B------:R-:W-:Y:S01]  /*5cc0*/  IMAD.X R13, R20, 0x1, R29, P2 ;  /* 0x00000001140d7824 */ /* 0x000fe200010e061d */
[----:B---3--:R-:W-:Y:S01]  /*5cd0*/  PRMT R25, R8, 0x7773, RZ ;  /* 0x0000777308197816 */ /* 0x008fe200000000ff */
[----:B------:R-:W-:Y:S01]  /*5ce0*/  VIADD R8, R0, 0x8 ;  /* 0x0000000800087836 */ /* 0x000fe20000000000 */
[----:B------:R-:W-:Y:S01]  /*5cf0*/  PRMT R21, R5, 0x7770, RZ ;  /* 0x0000777005157816 */ /* 0x000fe200000000ff */
[----:B------:R-:W-:Y:S01]  /*5d00*/  IMAD.X R19, R22, 0x1, R33, P5 ;  /* 0x0000000116137824 */ /* 0x000fe200028e0621 */
[----:B------:R-:W-:Y:S01]  /*5d10*/  ISETP.GE.AND P2, PT, R2, UR7, PT ;  /* 0x0000000702007c0c */ /* 0x000fe2000bf46270 */
[----:B------:R-:W-:Y:S01]  /*5d20*/  VIADD R2, R4, UR8 ;  /* 0x0000000804027c36 */ /* 0x000fe20008000000 */
[----:B------:R-:W-:Y:S01]  /*5d30*/  ISETP.LT.AND P5, PT, R36, UR6, !P3 ;  /* 0x0000000624007c0c */ /* 0x000fe2000dfa1270 */
[----:B------:R2:W-:Y:S01]  /*5d40*/  @P4 STG.E.U8 desc[UR20][R12.64], R25 ;  /* 0x000000190c004986 */ /* 0x0005e2000c101114 */
[----:B------:R-:W-:-:S02]  /*5d50*/  IADD3 R14, P3, PT, R4, R27, RZ ;  /* 0x0000001b040e7210 */ /* 0x000fc40007f7e0ff */
[----:B------:R-:W-:Y:S01]  /*5d60*/  SHF.R.S32.HI R4, RZ, 0x1f, R2 ;  /* 0x0000001fff047819 */ /* 0x000fe20000011402 */
[----:B------:R3:W-:Y:S01]  /*5d70*/  @P6 STG.E.U8 desc[UR20][R18.64], R21 ;  /* 0x0000001512006986 */ /* 0x0007e2000c101114 */
[----:B------:R-:W-:Y:S01]  /*5d80*/  ISETP.LT.AND P6, PT, R3, UR6, !P0 ;  /* 0x0000000603007c0c */ /* 0x000fe2000c7c1270 */
[----:B------:R-:W-:Y:S01]  /*5d90*/  IMAD.X R15, R22, 0x1, R29, P3 ;  /* 0x00000001160f7824 */ /* 0x000fe200018e061d */
[----:B-1----:R-:W-:Y:S02]  /*5da0*/  IADD3 R16, P4, PT, R2, R31, RZ ;  /* 0x0000001f02107210 */ /* 0x002fe40007f9e0ff */
[----:B------:R-:W-:Y:S02]  /*5db0*/  ISETP.GE.AND P3, PT, R8, UR7, PT ;  /* 0x0000000708007c0c */ /* 0x000fe4000bf66270 */
[C---:B------:R-:W-:Y:S01]  /*5dc0*/  PRMT R23, R9.reuse, 0x7771, RZ ;  /* 0x0000777109177816 */ /* 0x040fe200000000ff */
[----:B------:R-:W-:Y:S01]  /*5dd0*/  IMAD.X R17, R4, 0x1, R33, P4 ;  /* 0x0000000104117824 */ /* 0x000fe200020e0621 */
[----:B--2---:R-:W-:-:S02]  /*5de0*/  PRMT R25, R9, 0x7770, RZ ;  /* 0x0000777009197816 */ /* 0x004fc400000000ff */
[----:B------:R-:W-:Y:S01]  /*5df0*/  ISETP.LT.AND P4, PT, R36, UR6, !P0 ;  /* 0x0000000624007c0c */ /* 0x000fe2000c781270 */
[----:B---3--:R-:W-:Y:S01]  /*5e00*/  VIADD R19, R0, 0x9 ;  /* 0x0000000900137836 */ /* 0x008fe20000000000 */
[----:B------:R-:W-:Y:S01]  /*5e10*/  PRMT R21, R5, 0x7771, RZ ;  /* 0x0000777105157816 */ /* 0x000fe200000000ff */
[----:B------:R1:W-:Y:S01]  /*5e20*/  @P5 STG.E.U8 desc[UR20][R14.64], R25 ;  /* 0x000000190e005986 */ /* 0x0003e2000c101114 */
[C---:B------:R-:W-:Y:S01]  /*5e30*/  IADD3 R12, P0, PT, R2.reuse, R27, RZ ;  /* 0x0000001b020c7210 */ /* 0x040fe20007f1e0ff */
[----:B------:R-:W-:Y:S01]  /*5e40*/  VIADD R2, R2, UR8 ;  /* 0x0000000802027c36 */ /* 0x000fe20008000000 */
[----:B------:R-:W-:Y:S01]  /*5e50*/  ISETP.LT.AND P5, PT, R3, UR6, !P1 ;  /* 0x0000000603007c0c */ /* 0x000fe2000cfa1270 */
[----:B------:R2:W-:Y:S01]  /*5e60*/  @P6 STG.E.U8 desc[UR20][R16.64], R21 ;  /* 0x0000001510006986 */ /* 0x0005e2000c101114 */
[----:B------:R-:W-:Y:S01]  /*5e70*/  ISETP.LT.AND P1, PT, R36, UR6, !P1 ;  /* 0x0000000624007c0c */ /* 0x000fe2000cf21270 */
[----:B------:R-:W-:Y:S01]  /*5e80*/  IMAD.X R13, R4, 0x1, R29, P0 ;  /* 0x00000001040d7824 */ /* 0x000fe200000e061d */
[----:B------:R-:W-:Y:S01]  /*5e90*/  SHF.R.S32.HI R8, RZ, 0x1f, R2 ;  /* 0x0000001fff087819 */ /* 0x000fe20000011402 */
[C---:B------:R-:W-:Y:S01]  /*5ea0*/  VIADD R4, R2.reuse, UR8 ;  /* 0x0000000802047c36 */ /* 0x040fe20008000000 */
[----:B------:R-:W-:-:S02]  /*5eb0*/  IADD3 R18, P6, PT, R2, R31, RZ ;  /* 0x0000001f02127210 */ /* 0x000fc40007fde0ff */
[----:B------:R-:W-:Y:S01]  /*5ec0*/  ISETP.GE.AND P0, PT, R19, UR7, PT ;  /* 0x0000000713007c0c */ /* 0x000fe2000bf06270 */
[----:B------:R3:W-:Y:S01]  /*5ed0*/  @P4 STG.E.U8 desc[UR20][R12.64], R23 ;  /* 0x000000170c004986 */ /* 0x0007e2000c101114 */
[----:B-1----:R-:W-:Y:S01]  /*5ee0*/  IADD3 R14, P4, PT, R2, R27, RZ ;  /* 0x0000001b020e7210 */ /* 0x002fe20007f9e0ff */
[----:B------:R-:W-:Y:S01]  /*5ef0*/  IMAD.X R19, R8, 0x1, R33, P6 ;  /* 0x0000000108137824 */ /* 0x000fe200030e0621 */
[----:B------:R-:W-:Y:S01]  /*5f00*/  ISETP.LT.AND P6, PT, R3, UR6, !P2 ;  /* 0x0000000603007c0c */ /* 0x000fe2000d7c1270 */
[----:B------:R-:W-:Y:S01]  /*5f10*/  VIADD R2, R0, 0xa ;  /* 0x0000000a00027836 */ /* 0x000fe20000000000 */
[----:B--2---:R-:W-:Y:S01]  /*5f20*/  PRMT R21, R5, 0x7772, RZ ;  /* 0x0000777205157816 */ /* 0x004fe200000000ff */
[----:B------:R-:W-:Y:S01]  /*5f30*/  IMAD.X R15, R8, 0x1, R29, P4 ;  /* 0x00000001080f7824 */ /* 0x000fe200020e061d */
[----:B------:R-:W-:Y:S02]  /*5f40*/  SHF.R.S32.HI R20, RZ, 0x1f, R4 ;  /* 0x0000001fff147819 */ /* 0x000fe40000011404 */
[----:B------:R-:W-:Y:S01]  /*5f50*/  ISETP.GE.AND P4, PT, R2, UR7, PT ;  /* 0x0000000702007c0c */ /* 0x000fe2000bf86270 */
[----:B------:R1:W-:Y:S01]  /*5f60*/  @P5 STG.E.U8 desc[UR20][R18.64], R21 ;  /* 0x0000001512005986 */ /* 0x0003e2000c101114 */
[C---:B------:R-:W-:Y:S01]  /*5f70*/  IADD3 R16, P5, PT, R4.reuse, R31, RZ ;  /* 0x0000001f04107210 */ /* 0x040fe20007fbe0ff */
[----:B------:R-:W-:Y:S01]  /*5f80*/  VIADD R2, R4, UR8 ;  /* 0x0000000804027c36 */ /* 0x000fe20008000000 */
[----:B---3--:R-:W-:Y:S01]  /*5f90*/  PRMT R23, R9, 0x7772, RZ ;  /* 0x0000777209177816 */ /* 0x008fe200000000ff */
[----:B------:R-:W-:Y:S01]  /*5fa0*/  VIADD R12, R0, 0xb ;  /* 0x0000000b000c7836 */ /* 0x000fe20000000000 */
[----:B------:R-:W-:Y:S01]  /*5fb0*/  PRMT R13, R5, 0x7773, RZ ;  /* 0x00007773050d7816 */ /* 0x000fe200000000ff */
[----:B------:R-:W-:Y:S01]  /*5fc0*/  IMAD.X R17, R20, 0x1, R33, P5 ;  /* 0x0000000114117824 */ /* 0x000fe200028e0621 */
[----:B------:R-:W-:Y:S01]  /*5fd0*/  ISETP.LT.AND P5, PT, R36, UR6, !P2 ;  /* 0x0000000624007c0c */ /* 0x000fe2000d7a1270 */
[----:B------:R-:W-:Y:S01]  /*5fe0*/  @P1 STG.E.U8 desc[UR20][R14.64], R23 ;  /* 0x000000170e001986 */ /* 0x000fe2000c101114 */
[----:B------:R-:W-:-:S02]  /*5ff0*/  IADD3 R4, P2, PT, R4, R27, RZ ;  /* 0x0000001b04047210 */ /* 0x000fc40007f5e0ff */
[----:B------:R-:W-:Y:S01]  /*6000*/  IADD3 R8, P1, PT, R2, R31, RZ ;  /* 0x0000001f02087210 */ /* 0x000fe20007f3e0ff */
[----:B------:R2:W-:Y:S01]  /*6010*/  @P6 STG.E.U8 desc[UR20][R16.64], R13 ;  /* 0x0000000d10006986 */ /* 0x0005e2000c101114 */
[----:B------:R-:W-:Y:S01]  /*6020*/  ISETP.LT.AND P6, PT, R3, UR6, !P3 ;  /* 0x0000000603007c0c */ /* 0x000fe2000dfc1270 */
[----:B------:R-:W-:Y:S01]  /*6030*/  IMAD.X R5, R20, 0x1, R29, P2 ;  /* 0x0000000114057824 */ /* 0x000fe200010e061d */
[----:B-1----:R-:W-:Y:S02]  /*6040*/  SHF.R.S32.HI R18, RZ, 0x1f, R2 ;  /* 0x0000001fff127819 */ /* 0x002fe40000011402 */
[----:B------:R-:W-:Y:S02]  /*6050*/  PRMT R19, R9, 0x7773, RZ ;  /* 0x0000777309137816 */ /* 0x000fe400000000ff */
[----:B------:R-:W-:Y:S01]  /*6060*/  ISETP.GE.AND P2, PT, R12, UR7, PT ;  /* 0x000000070c007c0c */ /* 0x000fe2000bf46270 */
[----:B------:R-:W-:Y:S01]  /*6070*/  IMAD.X R9, R18, 0x1, R33, P1 ;  /* 0x0000000112097824 */ /* 0x000fe200008e0621 */
[----:B------:R-:W-:Y:S01]  /*6080*/  ISETP.LT.AND P1, PT, R36, UR6, !P3 ;  /* 0x0000000624007c0c */ /* 0x000fe2000df21270 */
[----:B------:R1:W-:Y:S01]  /*6090*/  @P5 STG.E.U8 desc[UR20][R4.64], R19 ;  /* 0x0000001304005986 */ /* 0x0003e2000c101114 */
[C---:B------:R-:W-:Y:S01]  /*60a0*/  IADD3 R12, P3, PT, R2.reuse, R27, RZ ;  /* 0x0000001b020c7210 */ /* 0x040fe20007f7e0ff */
[----:B------:R-:W-:Y:S01]  /*60b0*/  VIADD R2, R2, UR8 ;  /* 0x0000000802027c36 */ /* 0x000fe20008000000 */
[----:B--2---:R-:W-:Y:S01]  /*60c0*/  PRMT R17, R6, 0x7770, RZ ;  /* 0x0000777006117816 */ /* 0x004fe200000000ff */
[----:B------:R-:W-:Y:S01]  /*60d0*/  VIADD R15, R0, 0xc ;  /* 0x0000000c000f7836 */ /* 0x000fe20000000000 */
[----:B------:R-:W-:Y:S01]  /*60e0*/  ISETP.LT.AND P5, PT, R3, UR6, !P0 ;  /* 0x0000000603007c0c */ /* 0x000fe2000c7a1270 */
[----:B------:R-:W-:Y:S01]  /*60f0*/  IMAD.X R13, R18, 0x1, R29, P3 ;  /* 0x00000001120d7824 */ /* 0x000fe200018e061d */
[----:B------:R-:W-:Y:S01]  /*6100*/  PRMT R21, R10, 0x7770, RZ ;  /* 0x000077700a157816 */ /* 0x000fe200000000ff */
[----:B------:R2:W-:Y:S01]  /*6110*/  @P6 STG.E.U8 desc[UR20][R8.64], R17 ;  /* 0x0000001108006986 */ /* 0x0005e2000c101114 */
[----:B------:R-:W-:Y:S01]  /*6120*/  SHF.R.S32.HI R18, RZ, 0x1f, R2 ;  /* 0x0000001fff127819 */ /* 0x000fe20000011402 */
[C---:B------:R-:W-:Y:S01]  /*6130*/  VIADD R16, R2.reuse, UR8 ;  /* 0x0000000802107c36 */ /* 0x040fe20008000000 */
[----:B------:R-:W-:Y:S01]  /*6140*/  IADD3 R14, P6, PT, R2, R31, RZ ;  /* 0x0000001f020e7210 */ /* 0x000fe20007fde0ff */
[----:B------:R3:W-:Y:S01]  /*6150*/  @P1 STG.E.U8 desc[UR20][R12.64], R21 ;  /* 0x000000150c001986 */ /* 0x0007e2000c101114 */
[----:B------:R-:W-:-:S02]  /*6160*/  ISETP.GE.AND P3, PT, R15, UR7, PT ;  /* 0x000000070f007c0c */ /* 0x000fc4000bf66270 */
[----:B-1----:R-:W-:Y:S01]  /*6170*/  PRMT R19, R6, 0x7771, RZ ;  /* 0x0000777106137816 */ /* 0x002fe200000000ff */
[----:B------:R-:W-:Y:S01]  /*6180*/  IMAD.X R15, R18, 0x1, R33, P6 ;  /* 0x00000001120f7824 */ /* 0x000fe200030e0621 */
[----:B------:R-:W-:Y:S02]  /*6190*/  ISETP.LT.AND P1, PT, R36, UR6, !P0 ;  /* 0x0000000624007c0c */ /* 0x000fe4000c721270 */
[----:B------:R-:W-:Y:S02]  /*61a0*/  ISETP.LT.AND P6, PT, R3, UR6, !P4 ;  /* 0x0000000603007c0c */ /* 0x000fe4000e7c1270 */
[----:B------:R-:W-:Y:S01]  /*61b0*/  IADD3 R4, P0, PT, R2, R27, RZ ;  /* 0x0000001b02047210 */ /* 0x000fe20007f1e0ff */
[----:B------:R1:W-:Y:S01]  /*61c0*/  @P5 STG.E.U8 desc[UR20][R14.64], R19 ;  /* 0x000000130e005986 */ /* 0x0003e2000c101114 */
[----:B------:R-:W-:Y:S01]  /*61d0*/  SHF.R.S32.HI R20, RZ, 0x1f, R16 ;  /* 0x0000001fff147819 */ /* 0x000fe20000011410 */
[----:B------:R-:W-:Y:S01]  /*61e0*/  VIADD R2, R0, 0xd ;  /* 0x0000000d00027836 */ /* 0x000fe20000000000 */
[----:B--2---:R-:W-:Y:S01]  /*61f0*/  IADD3 R8, P5, PT, R16, R31, RZ ;  /* 0x0000001f10087210 */ /* 0x004fe20007fbe0ff */
[----:B------:R-:W-:Y:S01]  /*6200*/  IMAD.X R5, R18, 0x1, R29, P0 ;  /* 0x0000000112057824 */ /* 0x000fe200000e061d */
[----:B---3--:R-:W-:-:S02]  /*6210*/  PRMT R21, R10, 0x7771, RZ ;  /* 0x000077710a157816 */ /* 0x008fc400000000ff */
[----:B------:R-:W-:Y:S01]  /*6220*/  PRMT R17, R6, 0x7772, RZ ;  /* 0x0000777206117816 */ /* 0x000fe200000000ff */
[----:B------:R-:W-:Y:S01]  /*6230*/  IMAD.X R9, R20, 0x1, R33, P5 ;  /* 0x0000000114097824 */ /* 0x000fe200028e0621 */
[----:B------:R-:W-:Y:S01]  /*6240*/  ISETP.GE.AND P0, PT, R2, UR7, PT ;  /* 0x0000000702007c0c */ /* 0x000fe2000bf06270 */
[----:B------:R-:W-:Y:S01]  /*6250*/  VIADD R2, R16, UR8 ;  /* 0x0000000810027c36 */ /* 0x000fe20008000000 */
[----:B------:R-:W-:Y:S01]  /*6260*/  ISETP.LT.AND P4, PT, R36, UR6, !P4 ;  /* 0x0000000624007c0c */ /* 0x000fe2000e781270 */
[----:B------:R2:W-:Y:S01]  /*6270*/  @P1 STG.E.U8 desc[UR20][R4.64], R21 ;  /* 0x0000001504001986 */ /* 0x0005e2000c101114 */
[----:B------:R-:W-:Y:S01]  /*6280*/  IADD3 R12, P1, PT, R16, R27, RZ ;  /* 0x0000001b100c7210 */ /* 0x000fe20007f3e0ff */
[----:B-1----:R-:W-:Y:S01]  /*6290*/  VIADD R15, R0, 0xe ;  /* 0x0000000e000f7836 */ /* 0x002fe20000000000 */
[----:B------:R-:W-:Y:S01]  /*62a0*/  ISETP.LT.AND P5, PT, R3, UR6, !P2 ;  /* 0x0000000603007c0c */ /* 0x000fe2000d7a1270 */
[----:B------:R1:W-:Y:S01]  /*62b0*/  @P6 STG.E.U8 desc[UR20][R8.64], R17 ;  /* 0x0000001108006986 */ /* 0x0003e2000c101114 */
[----:B------:R-:W-:Y:S01]  /*62c0*/  SHF.R.S32.HI R16, RZ, 0x1f, R2 ;  /* 0x0000001fff107819 */ /* 0x000fe20000011402 */
[----:B------:R-:W-:Y:S01]  /*62d0*/  IMAD.X R13, R20, 0x1, R29, P1 ;  /* 0x00000001140d7824 */ /* 0x000fe200008e061d */
[----:B------:R-:W-:Y:S01]  /*62e0*/  IADD3 R14, P6, PT, R2, R31, RZ ;  /* 0x0000001f020e7210 */ /* 0x000fe20007fde0ff */
[----:B------:R-:W-:Y:S01]  /*62f0*/  VIADD R0, R0, 0xf ;  /* 0x0000000f00007836 */ /* 0x000fe20000000000 */
[----:B------:R-:W-:-:S02]  /*6300*/  PRMT R19, R10, 0x7772, RZ ;  /* 0x000077720a137816 */ /* 0x000fc400000000ff */
[----:B------:R-:W-:Y:S01]  /*6310*/  ISETP.GE.AND P1, PT, R15, UR7, PT ;  /* 0x000000070f007c0c */ /* 0x000fe2000bf26270 */
[----:B------:R-:W-:Y:S01]  /*6320*/  IMAD.X R15, R16, 0x1, R33, P6 ;  /* 0x00000001100f7824 */ /* 0x000fe200030e0621 */
[C---:B--2---:R-:W-:Y:S01]  /*6330*/  IADD3 R4, P6, PT, R2.reuse, R27, RZ ;  /* 0x0000001b02047210 */ /* 0x044fe20007fde0ff */
[----:B------:R-:W-:Y:S01]  /*6340*/  VIADD R2, R2, UR8 ;  /* 0x0000000802027c36 */ /* 0x000fe20008000000 */
[----:B------:R-:W-:Y:S01]  /*6350*/  ISETP.LT.AND P2, PT, R36, UR6, !P2 ;  /* 0x0000000624007c0c */ /* 0x000fe2000d741270 */
[----:B------:R2:W-:Y:S01]  /*6360*/  @P4 STG.E.U8 desc[UR20][R12.64], R19 ;  /* 0x000000130c004986 */ /* 0x0005e2000c101114 */
[----:B-1----:R-:W-:Y:S01]  /*6370*/  PRMT R17, R6, 0x7773, RZ ;  /* 0x0000777306117816 */ /* 0x002fe200000000ff */
[----:B------:R-:W-:Y:S01]  /*6380*/  IMAD.X R5, R16, 0x1, R29, P6 ;  /* 0x0000000110057824 */ /* 0x000fe200030e061d */
[----:B------:R-:W-:Y:S02]  /*6390*/  ISETP.LT.AND P4, PT, R3, UR6, !P3 ;  /* 0x0000000603007c0c */ /* 0x000fe4000df81270 */
[----:B------:R-:W-:Y:S01]  /*63a0*/  ISETP.LT.AND P3, PT, R36, UR6, !P3 ;  /* 0x0000000624007c0c */ /* 0x000fe2000df61270 */
[----:B------:R1:W-:Y:S01]  /*63b0*/  @P5 STG.E.U8 desc[UR20][R14.64], R17 ;  /* 0x000000110e005986 */ /* 0x0003e2000c101114 */
[----:B------:R-:W-:-:S02]  /*63c0*/  SHF.R.S32.HI R6, RZ, 0x1f, R2 ;  /* 0x0000001fff067819 */ /* 0x000fc40000011402 */
[----:B------:R-:W-:Y:S02]  /*63d0*/  IADD3 R8, P5, PT, R2, R31, RZ ;  /* 0x0000001f02087210 */ /* 0x000fe40007fbe0ff */
[----:B------:R-:W-:Y:S02]  /*63e0*/  PRMT R21, R10, 0x7773, RZ ;  /* 0x000077730a157816 */ /* 0x000fe400000000ff */
[-C--:B--2---:R-:W-:Y:S01]  /*63f0*/  IADD3 R12, P6, PT, R2, R27.reuse, RZ ;  /* 0x0000001b020c7210 */ /* 0x084fe20007fde0ff */
[----:B------:R-:W-:Y:S01]  /*6400*/  IMAD.X R9, R6, 0x1, R33, P5 ;  /* 0x0000000106097824 */ /* 0x000fe200028e0621 */
[----:B------:R-:W-:Y:S01]  /*6410*/  PRMT R19, R11, 0x7770, RZ ;  /* 0x000077700b137816 */ /* 0x000fe200000000ff */
[----:B------:R-:W-:Y:S01]  /*6420*/  VIADD R2, R2, UR8 ;  /* 0x0000000802027c36 */ /* 0x000fe20008000000 */
[----:B------:R2:W-:Y:S01]  /*6430*/  @P2 STG.E.U8 desc[UR20][R4.64], R21 ;  /* 0x0000001504002986 */ /* 0x0005e2000c101114 */
[----:B-1----:R-:W-:Y:S01]  /*6440*/  PRMT R17, R7, 0x7770, RZ ;  /* 0x0000777007117816 */ /* 0x002fe200000000ff */
[--C-:B------:R-:W-:Y:S01]  /*6450*/  IMAD.X R13, R6, 0x1, R29.reuse, P6 ;  /* 0x00000001060d7824 */ /* 0x100fe200030e061d */
[----:B------:R-:W-:Y:S01]  /*6460*/  ISETP.GE.AND P2, PT, R0, UR7, PT ;  /* 0x0000000700007c0c */ /* 0x000fe2000bf46270 */
[C---:B------:R-:W-:Y:S01]  /*6470*/  VIADD R0, R2.reuse, UR8 ;  /* 0x0000000802007c36 */ /* 0x040fe20008000000 */
[----:B------:R-:W-:Y:S01]  /*6480*/  SHF.R.S32.HI R10, RZ, 0x1f, R2 ;  /* 0x0000001fff0a7819 */ /* 0x000fe20000011402 */
[----:B------:R1:W-:Y:S01]  /*6490*/  @P4 STG.E.U8 desc[UR20][R8.64], R17 ;  /* 0x0000001108004986 */ /* 0x0003e2000c101114 */
[----:B------:R-:W-:Y:S01]  /*64a0*/  IADD3 R14, P4, PT, R2, R27, RZ ;  /* 0x0000001b020e7210 */ /* 0x000fe20007f9e0ff */
[----:B------:R-:W-:Y:S01]  /*64b0*/  VIADD R6, R0, UR8 ;  /* 0x0000000800067c36 */ /* 0x000fe20008000000 */
[----:B------:R-:W-:Y:S01]  /*64c0*/  SHF.R.S32.HI R18, RZ, 0x1f, R0 ;  /* 0x0000001fff127819 */ /* 0x000fe20000011400 */
[----:B------:R3:W-:Y:S01]  /*64d0*/  @P3 STG.E.U8 desc[UR20][R12.64], R19 ;  /* 0x000000130c003986 */ /* 0x0007e2000c101114 */
[----:B------:R-:W-:Y:S01]  /*64e0*/  ISETP.LT.AND P5, PT, R3, UR6, !P0 ;  /* 0x0000000603007c0c */ /* 0x000fe2000c7a1270 */
[----:B------:R-:W-:Y:S01]  /*64f0*/  IMAD.X R15, R10, 0x1, R29, P4 ;  /* 0x000000010a0f7824 */ /* 0x000fe200020e061d */
[----:B--2---:R-:W-:-:S02]  /*6500*/  IADD3 R4, P3, PT, R2, R31, RZ ;  /* 0x0000001f02047210 */ /* 0x004fc40007f7e0ff */
[-C--:B------:R-:W-:Y:S02]  /*6510*/  IADD3 R16, P4, PT, R6, R31.reuse, RZ ;  /* 0x0000001f06107210 */ /* 0x080fe40007f9e0ff */
[----:B------:R-:W-:Y:S01]  /*6520*/  ISETP.LT.AND P0, PT, R36, UR6, !P0 ;  /* 0x0000000624007c0c */ /* 0x000fe2000c701270 */
[--C-:B------:R-:W-:Y:S01]  /*6530*/  IMAD.X R5, R10, 0x1, R33.reuse, P3 ;  /* 0x000000010a057824 */ /* 0x100fe200018e0621 */
[C---:B-1----:R-:W-:Y:S02]  /*6540*/  IADD3 R8, P3, PT, R0.reuse, R31, RZ ;  /* 0x0000001f00087210 */ /* 0x042fe40007f7e0ff */
[----:B------:R-:W-:Y:S02]  /*6550*/  PRMT R21, R7, 0x7772, RZ ;  /* 0x0000777207157816 */ /* 0x000fe400000000ff */
[-C--:B---3--:R-:W-:Y:S01]  /*6560*/  IADD3 R12, P6, PT, R0, R27.reuse, RZ ;  /* 0x0000001b000c7210 */ /* 0x088fe20007fde0ff */
[----:B------:R-:W-:Y:S01]  /*6570*/  IMAD.X R9, R18, 0x1, R33, P3 ;  /* 0x0000000112097824 */ /* 0x000fe200018e0621 */
[----:B------:R-:W-:-:S02]  /*6580*/  IADD3 R2, P3, PT, R6, R27, RZ ;  /* 0x0000001b06027210 */ /* 0x000fc40007f7e0ff */
[----:B------:R-:W-:Y:S01]  /*6590*/  SHF.R.S32.HI R6, RZ, 0x1f, R6 ;  /* 0x0000001fff067819 */ /* 0x000fe20000011406 */
[----:B------:R-:W-:Y:S01]  /*65a0*/  IMAD.X R13, R18, 0x1, R29, P6 ;  /* 0x00000001120d7824 */ /* 0x000fe200030e061d */
[C---:B------:R-:W-:Y:S02]  /*65b0*/  ISETP.LT.AND P6, PT, R3.reuse, UR6, !P1 ;  /* 0x0000000603007c0c */ /* 0x040fe4000cfc1270 */
[----:B------:R-:W-:Y:S01]  /*65c0*/  ISETP.LT.AND P1, PT, R36, UR6, !P1 ;  /* 0x0000000624007c0c */ /* 0x000fe2000cf21270 */
[C---:B------:R-:W-:Y:S01]  /*65d0*/  IMAD.X R17, R6.reuse, 0x1, R33, P4 ;  /* 0x0000000106117824 */ /* 0x040fe200020e0621 */
[----:B------:R-:W-:Y:S01]  /*65e0*/  ISETP.LT.AND P4, PT, R3, UR6, !P2 ;  /* 0x0000000603007c0c */ /* 0x000fe2000d781270 */
[----:B------:R-:W-:Y:S01]  /*65f0*/  IMAD.X R3, R6, 0x1, R29, P3 ;  /* 0x0000000106037824 */ /* 0x000fe200018e061d */
[----:B------:R-:W-:Y:S02]  /*6600*/  ISETP.LT.AND P2, PT, R36, UR6, !P2 ;  /* 0x0000000624007c0c */ /* 0x000fe4000d741270 */
[----:B------:R-:W-:-:S02]  /*6610*/  PRMT R19, R7, 0x7773, RZ ;  /* 0x0000777307137816 */ /* 0x000fc400000000ff */
[----:B------:R-:W-:Y:S02]  /*6620*/  PRMT R7, R7, 0x7771, RZ ;  /* 0x0000777107077816 */ /* 0x000fe400000000ff */
[C---:B------:R-:W-:Y:S02]  /*6630*/  PRMT R25, R11.reuse, 0x7771, RZ ;  /* 0x000077710b197816 */ /* 0x040fe400000000ff */
[C---:B------:R-:W-:Y:S01]  /*6640*/  PRMT R23, R11.reuse, 0x7773, RZ ;  /* 0x000077730b177816 */ /* 0x040fe200000000ff */
[----:B------:R1:W-:Y:S01]  /*6650*/  @P5 STG.E.U8 desc[UR20][R4.64], R7 ;  /* 0x0000000704005986 */ /* 0x0003e2000c101114 */
[----:B------:R-:W-:-:S03]  /*6660*/  PRMT R11, R11, 0x7772, RZ ;  /* 0x000077720b0b7816 */ /* 0x000fc600000000ff */
[----:B------:R1:W-:Y:S04]  /*6670*/  @P0 STG.E.U8 desc[UR20][R14.64], R25 ;  /* 0x000000190e000986 */ /* 0x0003e8000c101114 */
[----:B------:R1:W-:Y:S04]  /*6680*/  @P6 STG.E.U8 desc[UR20][R8.64], R21 ;  /* 0x0000001508006986 */ /* 0x0003e8000c101114 */
[----:B------:R1:W-:Y:S04]  /*6690*/  @P1 STG.E.U8 desc[UR20][R12.64], R11 ;  /* 0x0000000b0c001986 */ /* 0x0003e8000c101114 */
[----:B------:R1:W-:Y:S04]  /*66a0*/  @P4 STG.E.U8 desc[UR20][R16.64], R19 ;  /* 0x0000001310004986 */ /* 0x0003e8000c101114 */
[----:B------:R1:W-:Y:S01]  /*66b0*/  @P2 STG.E.U8 desc[UR20][R2.64], R23 ;  /* 0x0000001702002986 */ /* 0x0003e2000c101114 */
[----:B------:R-:W-:Y:S06]  /*66c0*/  BAR.SYNC.DEFER_BLOCKING 0x0 ;  /* 0x0000000000007b1d */ /* 0x000fec0000010000 */
[----:B------:R-:W-:Y:S05]  /*66d0*/  BRA.U UP0, `(.L_x_13) ;  /* 0x0000000100a07547 */ /* 0x000fea000b800000 */
[----:B------:R-:W2:Y:S01]  /*66e0*/  S2UR UR5, SR_CgaCtaId ;  /* 0x00000000000579c3 */ /* 0x000ea20000008800 */
[----:B------:R-:W-:Y:S01]  /*66f0*/  NOP ;  /* 0x0000000000007918 */ /* 0x000fe20000000000 */
[----:B------:R-:W-:Y:S01]  /*6700*/  UMOV UR4, 0x50 ;  /* 0x0000005000047882 */ /* 0x000fe20000000000 */
[----:B------:R-:W-:Y:S02]  /*6710*/  IMAD.U32 R0, RZ, RZ, UR9 ;  /* 0x00000009ff007e24 */ /* 0x000fe4000f8e00ff */
[----:B-1----:R-:W-:Y:S02]  /*6720*/  IMAD.MOV.U32 R3, RZ, RZ, 0x3 ;  /* 0x00000003ff037424 */ /* 0x002fe400078e00ff */
[----:B------:R-:W-:Y:S01]  /*6730*/  IMAD.MOV.U32 R7, RZ, RZ, 0x1 ;  /* 0x00000001ff077424 */ /* 0x000fe200078e00ff */
[----:B------:R-:W-:-:S04]  /*6740*/  LOP3.LUT R0, R0, 0xffff, RZ, 0xc0, !PT ;  /* 0x0000ffff00007812 */ /* 0x000fc800078ec0ff */
[----:B------:R-:W-:-:S05]  /*6750*/  SHF.R.U32.HI R0, RZ, 0x5, R0 ;  /* 0x00000005ff007819 */ /* 0x000fca0000011600 */
[----:B------:R-:W-:Y:S01]  /*6760*/  VIADD R2, R0, 0x10 ;  /* 0x0000001000027836 */ /* 0x000fe20000000000 */
[----:B------:R-:W-:Y:S01]  /*6770*/  SHF.L.U32 R0, R3, R0, RZ ;  /* 0x0000000003007219 */ /* 0x000fe200000006ff */
[----:B--2---:R-:W-:-:S03]  /*6780*/  ULEA UR6, UR5, UR4, 0x18 ;  /* 0x0000000405067291 */ /* 0x004fc6000f8ec0ff */
[----:B------:R-:W-:-:S04]  /*6790*/  SHF.L.U32 R3, R7, R2, RZ ;  /* 0x0000000207037219 */ /* 0x000fc800000006ff */
[----:B------:R-:W-:Y:S02]  /*67a0*/  LOP3.LUT R0, R3, R0, RZ, 0xfc, !PT ;  /* 0x0000000003007212 */ /* 0x000fe400078efcff */
[----:B------:R-:W1:Y:S02]  /*67b0*/  LDS R5, [UR6] ;  /* 0x00000006ff057984 */ /* 0x000e640008000800 */
[C---:B------:R-:W-:Y:S02]  /*67c0*/  LOP3.LUT R2, R0.reuse, 0xffff, RZ, 0xc0, !PT ;  /* 0x0000ffff00027812 */ /* 0x040fe400078ec0ff */
[----:B-1----:R-:W-:-:S04]  /*67d0*/  LOP3.LUT R3, R0, 0xffff, R5, 0x80, !PT ;  /* 0x0000ffff00037812 */ /* 0x002fc800078e8005 */
[----:B------:R-:W-:-:S13]  /*67e0*/  ISETP.NE.AND P0, PT, R3, R2, PT ;  /* 0x000000020300720c */ /* 0x000fda0003f05270 */
[----:B------:R-:W-:Y:S05]  /*67f0*/  @P0 BRA `(.L_x_14) ;  /* 0x0000000000500947 */ /* 0x000fea0003800000 */
[----:B------:R-:W-:Y:S02]  /*6800*/  SHF.R.U32.HI R5, RZ, 0x10, R5 ;  /* 0x00000010ff057819 */ /* 0x000fe40000011605 */
[----:B------:R-:W-:-:S04]  /*6810*/  SHF.R.U32.HI R2, RZ, 0x10, R0 ;  /* 0x00000010ff027819 */ /* 0x000fc80000011600 */
[----:B------:R-:W-:-:S04]  /*6820*/  LOP3.LUT R5, R5, R2, RZ, 0xc0, !PT ;  /* 0x0000000205057212 */ /* 0x000fc800078ec0ff */
[----:B------:R-:W-:-:S13]  /*6830*/  ISETP.NE.AND P0, PT, R5, R2, PT ;  /* 0x000000020500720c */ /* 0x000fda0003f05270 */
[----:B------:R-:W-:Y:S05]  /*6840*/  @P0 BRA `(.L_x_15) ;  /* 0x0000000000300947 */ /* 0x000fea0003800000 */
[----:B------:R-:W-:Y:S01]  /*6850*/  R2UR UR4, R0 ;  /* 0x00000000000472ca */ /* 0x000fe200000e0000 */
[----:B------:R-:W-:Y:S01]  /*6860*/  VOTEU.ANY UR5, UPT, PT ;  /* 0x0000000000057886 */ /* 0x000fe200038e0100 */
[----:B------:R-:W1:Y:S01]  /*6870*/  S2R R0, SR_LANEID ;  /* 0x0000000000007919 */ /* 0x000e620000000000 */
[----:B------:R-:W-:-:S10]  /*6880*/  UFLO.U32 UR5, UR5 ;  /* 0x00000005000572bd */ /* 0x000fd400080e0000 */
[----:B------:R-:W-:-:S06]  /*6890*/  ULOP3.LUT UR4, URZ, UR4, URZ, 0x33, !UPT ;  /* 0x00000004ff047292 */ /* 0x000fcc000f8e33ff */
[----:B------:R-:W-:-:S04]  /*68a0*/  IMAD.U32 R2, RZ, RZ, UR4 ;  /* 0x00000004ff027e24 */ /* 0x000fc8000f8e00ff */
[----:B------:R-:W2:Y:S02]  /*68b0*/  REDUX UR7, R2 ;  /* 0x00000000020773c4 */ /* 0x000ea40000000000 */
[----:B------:R3:W-:Y:S01]  /*68c0*/  UTCATOMSWS.AND URZ, UR4 ;  /* 0x0000000400ff79e3 */ /* 0x0007e20008000000 */
[----:B-1----:R-:W-:Y:S01]  /*68d0*/  ISETP.EQ.U32.AND P0, PT, R0, UR5, PT ;  /* 0x0000000500007c0c */ /* 0x002fe2000bf02070 */
[----:B--2---:R-:W-:-:S12]  /*68e0*/  IMAD.U32 R0, RZ, RZ, UR7 ;  /* 0x00000007ff007e24 */ /* 0x004fd8000f8e00ff */
[----:B------:R3:W-:Y:S01]  /*68f0*/  @P0 ATOMS.AND RZ, [UR6], R0 ;  /* 0x00000000ffff098c */ /* 0x0007e2000a800006 */
[----:B------:R-:W-:Y:S05]  /*6900*/  BRA `(.L_x_13) ;  /* 0x0000000000147947 */ /* 0x000fea0003800000 */
.L_x_15:
[----:B------:R-:W-:-:S07]  /*6910*/  MOV R2, 0x6930 ;  /* 0x0000693000027802 */ /* 0x000fce0000000f00 */
[----:B0-----:R-:W-:Y:S05]  /*6920*/  CALL.REL.NOINC `($__internal_0_$__cuda_sm10x_tcgen05_guardrail_trap_col_being_dealloced_not_returned_by_alloc) ;  /* 0x00000000002c7944 */ /* 0x001fea0003c00000 */
[----:B------:R-:W-:Y:S05]  /*6930*/  BRA `(.L_x_13) ;  /* 0x0000000000087947 */ /* 0x000fea0003800000 */
.L_x_14:
[----:B------:R-:W-:-:S07]  /*6940*/  MOV R2, 0x6960 ;  /* 0x0000696000027802 */ /* 0x000fce0000000f00 */
[----:B0-----:R-:W-:Y:S05]  /*6950*/  CALL.REL.NOINC `($__internal_2_$__cuda_sm10x_tcgen05_guardrail_trap_unallocated_columns_being_dealloced) ;  /* 0x0000000000387944 */ /* 0x001fea0003c00000 */
.L_x_13:
[----:B------:R-:W-:Y:S01]  /*6960*/  NOP ;  /* 0x0000000000007918 */ /* 0x000fe20000000000 */
[----:B---3--:R-:W-:Y:S05]  /*6970*/  EXIT ;  /* 0x000000000000794d */ /* 0x008fea0003800000 */
.L_x_8:
[----:B------:R-:W0:Y:S02]  /*6980*/  SYNCS.PHASECHK.TRANS64.TRYWAIT P2, [UR10], R124 ;  /* 0x0000007cff0075a7 */ /* 0x000e24000804110a */
[----:B0-----:R-:W-:Y:S05]  /*6990*/  @!P2 BRA `(.L_x_8) ;  /* 0xfffffffc00f8a947 */ /* 0x001fea000383ffff */
[----:B------:R-:W-:Y:S05]  /*69a0*/  BRA `(.L_x_16) ;  /* 0xffffffd8009c7947 */ /* 0x000fea000383ffff */
.L_x_12:
[----:B------:R-:W1:Y:S02]  /*69b0*/  SYNCS.PHASECHK.TRANS64.TRYWAIT P0, [UR10], R4 ;  /* 0x00000004ff0075a7 */ /* 0x000e64000800110a */
[----:B-1----:R-:W-:Y:S05]  /*69c0*/  @!P0 BRA `(.L_x_12) ;  /* 0xfffffffc00f88947 */ /* 0x002fea000383ffff */
[----:B------:R-:W-:Y:S05]  /*69d0*/  BRA `(.L_x_11) ;  /* 0xffffffec001c7947 */ /* 0x000fea000383ffff */
        .weak           $__internal_0_$__cuda_sm10x_tcgen05_guardrail_trap_col_being_dealloced_not_returned_by_alloc
        .type           $__internal_0_$__cuda_sm10x_tcgen05_guardrail_trap_col_being_dealloced_not_returned_by_alloc,@function
        .size           $__internal_0_$__cuda_sm10x_tcgen05_guardrail_trap_col_being_dealloced_not_returned_by_alloc,($__internal_1_$__cuda_sm10x_tcgen05_guardrail_trap_phase_invalid_during_alloc - $__internal_0_$__cuda_sm10x_tcgen05_guardrail_trap_col_being_dealloced_not_returned_by_alloc)
$__internal_0_$__cuda_sm10x_tcgen05_guardrail_trap_col_being_dealloced_not_returned_by_alloc:
[----:B------:R-:W-:Y:S05]  /*69e0*/  BPT.TRAP 0x1 ;  /* 0x000000040000795c */ /* 0x000fea0000300000 */
[----:B------:R-:W-:-:S04]  /*69f0*/  IMAD.MOV.U32 R3, RZ, RZ, 0x0 ;  /* 0x00000000ff037424 */ /* 0x000fc800078e00ff */
[----:B------:R-:W-:Y:S05]  /*6a00*/  RET.REL.NODEC R2 `(matmul_kernel) ;  /* 0xffffff94027c7950 */ /* 0x000fea0003c3ffff */
        .weak           $__internal_1_$__cuda_sm10x_tcgen05_guardrail_trap_phase_invalid_during_alloc
        .type           $__internal_1_$__cuda_sm10x_tcgen05_guardrail_trap_phase_invalid_during_alloc,@function
        .size           $__internal_1_$__cuda_sm10x_tcgen05_guardrail_trap_phase_invalid_during_alloc,($__internal_2_$__cuda_sm10x_tcgen05_guardrail_trap_unallocated_columns_being_dealloced - $__internal_1_$__cuda_sm10x_tcgen05_guardrail_trap_phase_invalid_during_alloc)
$__internal_1_$__cuda_sm10x_tcgen05_guardrail_trap_phase_invalid_during_alloc:
[----:B------:R-:W-:Y:S05]  /*6a10*/  BPT.TRAP 0x1 ;  /* 0x000000040000795c */ /* 0x000fea0000300000 */
[----:B------:R-:W-:-:S04]  /*6a20*/  IMAD.MOV.U32 R3, RZ, RZ, 0x0 ;  /* 0x00000000ff037424 */ /* 0x000fc800078e00ff */
[----:B------:R-:W-:Y:S05]  /*6a30*/  RET.REL.NODEC R2 `(matmul_kernel) ;  /* 0xffffff9402707950 */ /* 0x000fea0003c3ffff */
        .weak           $__internal_2_$__cuda_sm10x_tcgen05_guardrail_trap_unallocated_columns_being_dealloced
        .type           $__internal_2_$__cuda_sm10x_tcgen05_guardrail_trap_unallocated_columns_being_dealloced,@function
        .size           $__internal_2_$__cuda_sm10x_tcgen05_guardrail_trap_unallocated_columns_being_dealloced,(.L_x_20 - $__internal_2_$__cuda_sm10x_tcgen05_guardrail_trap_unallocated_columns_being_dealloced)
$__internal_2_$__cuda_sm10x_tcgen05_guardrail_trap_unallocated_columns_being_dealloced:
[----:B------:R-:W-:Y:S05]  /*6a40*/  BPT.TRAP 0x1 ;  /* 0x000000040000795c */ /* 0x000fea0000300000 */
[----:B------:R-:W-:-:S04]  /*6a50*/  IMAD.MOV.U32 R3, RZ, RZ, 0x0 ;  /* 0x00000000ff037424 */ /* 0x000fc800078e00ff */
[----:B------:R-:W-:Y:S05]  /*6a60*/  RET.REL.NODEC R2 `(matmul_kernel) ;  /* 0xffffff9402647950 */ /* 0x000fea0003c3ffff */
.L_x_17:
[----:B------:R-:W-:-:S00]  /*6a70*/  BRA `(.L_x_17) ;  /* 0xfffffffc00fc7947 */ /* 0x000fc0000383ffff */
[----:B------:R-:W-:-:S00]  /*6a80*/  NOP ;  /* 0x0000000000007918 */ /* 0x000fc00000000000 */
[----:B------:R-:W-:-:S00]  /*6a90*/  NOP ;  /* 0x0000000000007918 */ /* 0x000fc00000000000 */
[----:B------:R-:W-:-:S00]  /*6aa0*/  NOP ;  /* 0x0000000000007918 */ /* 0x000fc00000000000 */
[----:B------:R-:W-:-:S00]  /*6ab0*/  NOP ;  /* 0x0000000000007918 */ /* 0x000fc00000000000 */
[----:B------:R-:W-:-:S00]  /*6ac0*/  NOP ;  /* 0x0000000000007918 */ /* 0x000fc00000000000 */
[----:B------:R-:W-:-:S00]  /*6ad0*/  NOP ;  /* 0x0000000000007918 */ /* 0x000fc00000000000 */
[----:B------:R-:W-:-:S00]  /*6ae0*/  NOP ;  /* 0x0000000000007918 */ /* 0x000fc00000000000 */
[----:B------:R-:W-:-:S00]  /*6af0*/  NOP ;  /* 0x0000000000007918 */ /* 0x000fc00000000000 */
.L_x_20:


//--------------------- .nv.shared.matmul_kernel  --------------------------
	.section	.nv.shared.matmul_kernel,"aw",@nobits
	.sectionflags	@""
	.align	16
	.zero		1024


//--------------------- .nv.shared.reserved.0     --------------------------
	.section	.nv.shared.reserved.0,"aw",@nobits
	.align	8
	.weak		__nv_reservedSMEM_offset_0_alias
	.size		__nv_reservedSMEM_offset_0_alias, 0, 64
	.other		__nv_reservedSMEM_offset_0_alias,@"STO_CUDA_RESERVED_SHARED STV_DEFAULT"
__nv_reservedSMEM_offset_0_alias:
	.zero		0
.nv.shared.reserved.0:
	.zero		64
	.weak		__nv_reservedSMEM_allocation_phase
	.type		__nv_reservedSMEM_allocation_phase,@object
	.size		__nv_reservedSMEM_allocation_phase,(.L_0 - __nv_reservedSMEM_allocation_phase)
__nv_reservedSMEM_allocation_phase:
	.zero		1
.L_0:
	.zero		7
	.weak		__nv_reservedSMEM_devtool_atexit_pc
	.type		__nv_reservedSMEM_devtool_atexit_pc,@object
	.size		__nv_reservedSMEM_devtool_atexit_pc,(__nv_reservedSMEM_allocation_mask - __nv_reservedSMEM_devtool_atexit_pc)
__nv_reservedSMEM_devtool_atexit_pc:
	.zero		8
	.weak		__nv_reservedSMEM_allocation_mask
	.type		__nv_reservedSMEM_allocation_mask,@object
	.size		__nv_reservedSMEM_allocation_mask,(.L_2 - __nv_reservedSMEM_allocation_mask)
__nv_reservedSMEM_allocation_mask:
	.zero		4
.L_2:


//--------------------- .nv.constant0.matmul_kernel --------------------------
	.section	.nv.constant0.matmul_kernel,"a",@progbits
	.sectionflags	@""
	.align	4
.nv.constant0.matmul_kernel:
	.zero		976


//--------------------- SYMBOLS --------------------------

	.type		.nv.reservedSmem.offset0,@object
	.size		.nv.reservedSmem.offset0,0x4
	.type		.nv.reservedSmem.cap,@object
	.size		.nv.reservedSmem.cap,0x4
